//
// Generated by NVIDIA NVVM Compiler
//
// Compiler Build ID: CL-36424714
// Cuda compilation tools, release 13.0, V13.0.88
// Based on NVVM 20.0.0
//

.version 9.0
.target sm_100
.address_size 64

	// .globl	_Z6renderPfiif

.visible .entry _Z6renderPfiif(
	.param .u64 .ptr .align 1 _Z6renderPfiif_param_0,
	.param .u32 _Z6renderPfiif_param_1,
	.param .u32 _Z6renderPfiif_param_2,
	.param .f32 _Z6renderPfiif_param_3
)
{
	.reg .pred 	%p<143>;
	.reg .b16 	%rs<11>;
	.reg .b32 	%r<66>;
	.reg .b32 	%f<970>;
	.reg .b64 	%rd<6>;

	ld.param.u32 	%r8, [_Z6renderPfiif_param_1];
	ld.param.u32 	%r9, [_Z6renderPfiif_param_2];
	ld.param.f32 	%f305, [_Z6renderPfiif_param_3];
	mov.u32 	%r10, %ctaid.y;
	mov.u32 	%r11, %ntid.y;
	mov.u32 	%r12, %tid.y;
	mad.lo.s32 	%r1, %r10, %r11, %r12;
	mov.u32 	%r13, %ctaid.x;
	mov.u32 	%r14, %ntid.x;
	mov.u32 	%r15, %tid.x;
	mad.lo.s32 	%r2, %r13, %r14, %r15;
	setp.ge.s32 	%p10, %r1, %r9;
	setp.ge.s32 	%p11, %r2, %r8;
	or.pred  	%p12, %p11, %p10;
	@%p12 bra 	$L__BB0_80;
	mad.lo.s32 	%r3, %r8, %r1, %r2;
	cvt.rn.f32.s32 	%f311, %r8;
	cvt.rn.f32.u32 	%f312, %r9;
	div.rn.f32 	%f313, %f311, %f312;
	cvt.rn.f32.s32 	%f314, %r2;
	add.f32 	%f315, %f314, 0f3F000000;
	add.f32 	%f316, %f315, %f315;
	div.rn.f32 	%f317, %f316, %f311;
	add.f32 	%f318, %f317, 0fBF800000;
	mul.f32 	%f1, %f313, %f318;
	cvt.rn.f32.u32 	%f319, %r1;
	add.f32 	%f320, %f319, 0f3F000000;
	add.f32 	%f321, %f320, %f320;
	div.rn.f32 	%f322, %f321, %f312;
	mov.f32 	%f899, 0f3F800000;
	sub.f32 	%f2, %f899, %f322;
	add.f32 	%f323, %f1, 0f00000000;
	fma.rn.f32 	%f324, %f2, 0f00000000, %f323;
	mul.f32 	%f325, %f1, 0f00000000;
	add.f32 	%f326, %f325, 0fBE785B43;
	fma.rn.f32 	%f327, %f2, 0f3F785B43, %f326;
	mov.f32 	%f328, 0f3F785B43;
	sub.f32 	%f329, %f328, %f325;
	fma.rn.f32 	%f330, %f2, 0f3E785B43, %f329;
	mul.f32 	%f331, %f327, %f327;
	fma.rn.f32 	%f332, %f324, %f324, %f331;
	fma.rn.f32 	%f333, %f330, %f330, %f332;
	sqrt.rn.f32 	%f334, %f333;
	div.rn.f32 	%f3, %f324, %f334;
	div.rn.f32 	%f4, %f327, %f334;
	div.rn.f32 	%f5, %f330, %f334;
	div.rn.f32 	%f335, %f305, 0f3C23D70A;
	cvt.rzi.s32.f32 	%r4, %f335;
	setp.lt.s32 	%p13, %r4, 1;
	mov.f32 	%f907, 0f00000000;
	mov.f32 	%f905, 0f40400000;
	mov.f32 	%f901, 0fBFC00000;
	mov.f32 	%f912, 0f40000000;
	mov.f32 	%f915, %f899;
	mov.f32 	%f896, %f912;
	mov.f32 	%f918, %f905;
	mov.f32 	%f898, %f907;
	@%p13 bra 	$L__BB0_19;
	fma.rn.f32 	%f887, %f2, 0f3C23D70A, 0f3F000000;
	fma.rn.f32 	%f889, %f1, 0f3C23D70A, 0fBF800000;
	neg.s32 	%r65, %r4;
	mov.f32 	%f901, 0fBFC00000;
	mov.f32 	%f902, 0fBE99999A;
	mov.f32 	%f904, 0f3F4CCCCD;
	mov.f32 	%f915, 0f3F800000;
	mov.f32 	%f908, 0fBF666666;
	mov.f32 	%f910, 0f3E4CCCCD;
	mov.f32 	%f896, 0f40000000;
	mov.f32 	%f918, 0f40400000;
	mov.f32 	%f898, 0f00000000;
	mov.f32 	%f909, %f898;
	mov.f32 	%f907, %f898;
	mov.f32 	%f905, %f918;
	mov.f32 	%f903, %f898;
	mov.f32 	%f912, %f896;
	mov.f32 	%f899, %f915;
	mov.f32 	%f888, %f898;
$L__BB0_3:
	add.f32 	%f888, %f888, 0fBBA3D70A;
	add.f32 	%f903, %f903, 0fBBA3D70A;
	add.f32 	%f909, %f909, 0fBBA3D70A;
	setp.geu.f32 	%p14, %f918, 0f3F800000;
	@%p14 bra 	$L__BB0_5;
	mul.f32 	%f888, %f888, 0fBF4CCCCD;
	mul.f32 	%f889, %f889, 0f3F733333;
	mul.f32 	%f887, %f887, 0f3F733333;
	mov.f32 	%f918, 0f3F800000;
$L__BB0_5:
	setp.geu.f32 	%p15, %f912, 0f3F333333;
	@%p15 bra 	$L__BB0_7;
	mul.f32 	%f903, %f903, 0fBF4CCCCD;
	mul.f32 	%f904, %f904, 0f3F733333;
	mul.f32 	%f902, %f902, 0f3F733333;
	mov.f32 	%f912, 0f3F333333;
$L__BB0_7:
	setp.geu.f32 	%p16, %f915, 0f3ECCCCCD;
	@%p16 bra 	$L__BB0_9;
	mul.f32 	%f909, %f909, 0fBF4CCCCD;
	mul.f32 	%f910, %f910, 0f3F733333;
	mul.f32 	%f908, %f908, 0f3F733333;
	mov.f32 	%f915, 0f3ECCCCCD;
$L__BB0_9:
	sub.f32 	%f50, %f896, %f901;
	sub.f32 	%f51, %f918, %f912;
	sub.f32 	%f52, %f898, %f899;
	mul.f32 	%f348, %f51, %f51;
	fma.rn.f32 	%f349, %f50, %f50, %f348;
	fma.rn.f32 	%f53, %f52, %f52, %f349;
	setp.geu.f32 	%p17, %f53, 0f4038F5C3;
	@%p17 bra 	$L__BB0_12;
	sqrt.rn.f32 	%f350, %f53;
	div.rn.f32 	%f54, %f50, %f350;
	div.rn.f32 	%f55, %f51, %f350;
	div.rn.f32 	%f56, %f52, %f350;
	mov.f32 	%f351, 0f3FD9999A;
	sub.f32 	%f352, %f351, %f350;
	mul.f32 	%f353, %f54, %f352;
	fma.rn.f32 	%f896, %f353, 0f3E82C393, %f896;
	mul.f32 	%f354, %f55, %f352;
	fma.rn.f32 	%f918, %f354, 0f3E82C393, %f918;
	mul.f32 	%f355, %f56, %f352;
	fma.rn.f32 	%f898, %f355, 0f3E82C393, %f898;
	mul.f32 	%f356, %f353, 0f3F3E9E37;
	sub.f32 	%f901, %f901, %f356;
	mul.f32 	%f357, %f354, 0f3F3E9E37;
	sub.f32 	%f912, %f912, %f357;
	mul.f32 	%f358, %f355, 0f3F3E9E37;
	sub.f32 	%f899, %f899, %f358;
	sub.f32 	%f359, %f889, %f904;
	sub.f32 	%f360, %f888, %f903;
	sub.f32 	%f361, %f887, %f902;
	mul.f32 	%f362, %f360, %f55;
	fma.rn.f32 	%f363, %f359, %f54, %f362;
	fma.rn.f32 	%f63, %f361, %f56, %f363;
	setp.geu.f32 	%p18, %f63, 0f00000000;
	@%p18 bra 	$L__BB0_12;
	mul.f32 	%f364, %f63, 0fBFE66666;
	div.rn.f32 	%f365, %f364, 0f407A96C4;
	mul.f32 	%f366, %f54, %f365;
	mul.f32 	%f367, %f55, %f365;
	mul.f32 	%f368, %f56, %f365;
	add.f32 	%f889, %f889, %f366;
	add.f32 	%f888, %f888, %f367;
	add.f32 	%f887, %f887, %f368;
	div.rn.f32 	%f369, %f366, 0f3EAF9DB2;
	sub.f32 	%f904, %f904, %f369;
	div.rn.f32 	%f370, %f367, 0f3EAF9DB2;
	sub.f32 	%f903, %f903, %f370;
	div.rn.f32 	%f371, %f368, 0f3EAF9DB2;
	sub.f32 	%f902, %f902, %f371;
$L__BB0_12:
	sub.f32 	%f82, %f896, %f907;
	sub.f32 	%f83, %f918, %f915;
	sub.f32 	%f84, %f898, %f905;
	mul.f32 	%f372, %f83, %f83;
	fma.rn.f32 	%f373, %f82, %f82, %f372;
	fma.rn.f32 	%f85, %f84, %f84, %f373;
	setp.geu.f32 	%p19, %f85, 0f3FFAE147;
	@%p19 bra 	$L__BB0_15;
	sqrt.rn.f32 	%f374, %f85;
	div.rn.f32 	%f86, %f82, %f374;
	div.rn.f32 	%f87, %f83, %f374;
	div.rn.f32 	%f88, %f84, %f374;
	mov.f32 	%f375, 0f3FB33333;
	sub.f32 	%f376, %f375, %f374;
	mul.f32 	%f377, %f86, %f376;
	fma.rn.f32 	%f896, %f377, 0f3D76603E, %f896;
	mul.f32 	%f378, %f87, %f376;
	fma.rn.f32 	%f918, %f378, 0f3D76603E, %f918;
	mul.f32 	%f379, %f88, %f376;
	fma.rn.f32 	%f898, %f379, 0f3D76603E, %f898;
	mul.f32 	%f380, %f377, 0f3F7099FC;
	sub.f32 	%f907, %f907, %f380;
	mul.f32 	%f381, %f378, 0f3F7099FC;
	sub.f32 	%f915, %f915, %f381;
	mul.f32 	%f382, %f379, 0f3F7099FC;
	sub.f32 	%f905, %f905, %f382;
	sub.f32 	%f383, %f889, %f910;
	sub.f32 	%f384, %f888, %f909;
	sub.f32 	%f385, %f887, %f908;
	mul.f32 	%f386, %f384, %f87;
	fma.rn.f32 	%f387, %f383, %f86, %f386;
	fma.rn.f32 	%f95, %f385, %f88, %f387;
	setp.geu.f32 	%p20, %f95, 0f00000000;
	@%p20 bra 	$L__BB0_15;
	mul.f32 	%f388, %f95, 0fBFE66666;
	div.rn.f32 	%f389, %f388, 0f41850000;
	mul.f32 	%f390, %f86, %f389;
	mul.f32 	%f391, %f87, %f389;
	mul.f32 	%f392, %f88, %f389;
	add.f32 	%f889, %f889, %f390;
	add.f32 	%f888, %f888, %f391;
	add.f32 	%f887, %f887, %f392;
	div.rn.f32 	%f393, %f390, 0f3D83126F;
	sub.f32 	%f910, %f910, %f393;
	div.rn.f32 	%f394, %f391, 0f3D83126F;
	sub.f32 	%f909, %f909, %f394;
	div.rn.f32 	%f395, %f392, 0f3D83126F;
	sub.f32 	%f908, %f908, %f395;
$L__BB0_15:
	sub.f32 	%f114, %f901, %f907;
	sub.f32 	%f115, %f912, %f915;
	sub.f32 	%f116, %f899, %f905;
	mul.f32 	%f396, %f114, %f114;
	fma.rn.f32 	%f397, %f115, %f115, %f396;
	fma.rn.f32 	%f117, %f116, %f116, %f397;
	setp.geu.f32 	%p21, %f117, 0f3F9AE148;
	@%p21 bra 	$L__BB0_18;
	sqrt.rn.f32 	%f398, %f117;
	div.rn.f32 	%f118, %f114, %f398;
	div.rn.f32 	%f119, %f115, %f398;
	div.rn.f32 	%f120, %f116, %f398;
	mov.f32 	%f399, 0f3F8CCCCD;
	sub.f32 	%f400, %f399, %f398;
	mul.f32 	%f401, %f118, %f400;
	fma.rn.f32 	%f901, %f401, 0f3E2105AA, %f901;
	mul.f32 	%f402, %f119, %f400;
	fma.rn.f32 	%f912, %f402, 0f3E2105AA, %f912;
	mul.f32 	%f403, %f120, %f400;
	fma.rn.f32 	%f899, %f403, 0f3E2105AA, %f899;
	mul.f32 	%f404, %f401, 0f3F57BE95;
	sub.f32 	%f907, %f907, %f404;
	mul.f32 	%f405, %f402, 0f3F57BE95;
	sub.f32 	%f915, %f915, %f405;
	mul.f32 	%f406, %f403, 0f3F57BE95;
	sub.f32 	%f905, %f905, %f406;
	sub.f32 	%f407, %f904, %f910;
	sub.f32 	%f408, %f903, %f909;
	sub.f32 	%f409, %f902, %f908;
	mul.f32 	%f410, %f408, %f119;
	fma.rn.f32 	%f411, %f407, %f118, %f410;
	fma.rn.f32 	%f127, %f409, %f120, %f411;
	setp.geu.f32 	%p22, %f127, 0f00000000;
	@%p22 bra 	$L__BB0_18;
	mul.f32 	%f412, %f127, 0fBFE66666;
	div.rn.f32 	%f413, %f412, 0f419452D8;
	mul.f32 	%f414, %f118, %f413;
	mul.f32 	%f415, %f119, %f413;
	mul.f32 	%f416, %f120, %f413;
	div.rn.f32 	%f417, %f414, 0f3EAF9DB2;
	add.f32 	%f904, %f904, %f417;
	div.rn.f32 	%f418, %f415, 0f3EAF9DB2;
	add.f32 	%f903, %f903, %f418;
	div.rn.f32 	%f419, %f416, 0f3EAF9DB2;
	add.f32 	%f902, %f902, %f419;
	div.rn.f32 	%f420, %f414, 0f3D83126F;
	sub.f32 	%f910, %f910, %f420;
	div.rn.f32 	%f421, %f415, 0f3D83126F;
	sub.f32 	%f909, %f909, %f421;
	div.rn.f32 	%f422, %f416, 0f3D83126F;
	sub.f32 	%f908, %f908, %f422;
$L__BB0_18:
	abs.f32 	%f423, %f896;
	setp.gt.f32 	%p23, %f423, 0f42440000;
	setp.gt.f32 	%p24, %f896, 0f00000000;
	selp.f32 	%f424, 0f42440000, 0fC2440000, %p24;
	mul.f32 	%f425, %f889, 0fBF4CCCCD;
	selp.f32 	%f889, %f425, %f889, %p23;
	selp.f32 	%f426, %f424, %f896, %p23;
	abs.f32 	%f427, %f898;
	setp.gt.f32 	%p25, %f427, 0f42440000;
	setp.gt.f32 	%p26, %f898, 0f00000000;
	selp.f32 	%f428, 0f42440000, 0fC2440000, %p26;
	mul.f32 	%f429, %f887, 0fBF4CCCCD;
	selp.f32 	%f887, %f429, %f887, %p25;
	selp.f32 	%f430, %f428, %f898, %p25;
	abs.f32 	%f431, %f901;
	setp.gt.f32 	%p27, %f431, 0f42453333;
	setp.gt.f32 	%p28, %f901, 0f00000000;
	selp.f32 	%f432, 0f42453333, 0fC2453333, %p28;
	mul.f32 	%f433, %f904, 0fBF4CCCCD;
	selp.f32 	%f434, %f432, %f901, %p27;
	selp.f32 	%f904, %f433, %f904, %p27;
	abs.f32 	%f435, %f899;
	setp.gt.f32 	%p29, %f435, 0f42453333;
	setp.gt.f32 	%p30, %f899, 0f00000000;
	selp.f32 	%f436, 0f42453333, 0fC2453333, %p30;
	mul.f32 	%f437, %f902, 0fBF4CCCCD;
	selp.f32 	%f438, %f436, %f899, %p29;
	selp.f32 	%f902, %f437, %f902, %p29;
	abs.f32 	%f439, %f907;
	setp.gt.f32 	%p31, %f439, 0f42466666;
	setp.gt.f32 	%p32, %f907, 0f00000000;
	selp.f32 	%f440, 0f42466666, 0fC2466666, %p32;
	mul.f32 	%f441, %f910, 0fBF4CCCCD;
	selp.f32 	%f442, %f440, %f907, %p31;
	selp.f32 	%f910, %f441, %f910, %p31;
	abs.f32 	%f443, %f905;
	setp.gt.f32 	%p33, %f443, 0f42466666;
	setp.gt.f32 	%p34, %f905, 0f00000000;
	selp.f32 	%f444, 0f42466666, 0fC2466666, %p34;
	mul.f32 	%f445, %f908, 0fBF4CCCCD;
	selp.f32 	%f446, %f444, %f905, %p33;
	selp.f32 	%f908, %f445, %f908, %p33;
	fma.rn.f32 	%f896, %f889, 0f3C23D70A, %f426;
	fma.rn.f32 	%f918, %f888, 0f3C23D70A, %f918;
	fma.rn.f32 	%f898, %f887, 0f3C23D70A, %f430;
	fma.rn.f32 	%f901, %f904, 0f3C23D70A, %f434;
	fma.rn.f32 	%f912, %f903, 0f3C23D70A, %f912;
	fma.rn.f32 	%f899, %f902, 0f3C23D70A, %f438;
	fma.rn.f32 	%f907, %f910, 0f3C23D70A, %f442;
	fma.rn.f32 	%f915, %f909, 0f3C23D70A, %f915;
	fma.rn.f32 	%f905, %f908, 0f3C23D70A, %f446;
	add.s32 	%r65, %r65, 1;
	setp.ne.s32 	%p35, %r65, 0;
	@%p35 bra 	$L__BB0_3;
$L__BB0_19:
	mov.f32 	%f448, 0f00000000;
	sub.f32 	%f449, %f448, %f896;
	mov.f32 	%f450, 0f40000000;
	sub.f32 	%f451, %f450, %f918;
	mov.f32 	%f452, 0fC1000000;
	sub.f32 	%f453, %f452, %f898;
	mul.f32 	%f454, %f4, %f451;
	fma.rn.f32 	%f455, %f3, %f449, %f454;
	fma.rn.f32 	%f170, %f5, %f453, %f455;
	mul.f32 	%f456, %f451, %f451;
	fma.rn.f32 	%f457, %f449, %f449, %f456;
	fma.rn.f32 	%f458, %f453, %f453, %f457;
	add.f32 	%f171, %f458, 0fBF800000;
	mul.f32 	%f172, %f170, %f170;
	setp.lt.f32 	%p37, %f172, %f171;
	mov.pred 	%p138, 0;
	@%p37 bra 	$L__BB0_23;
	sub.f32 	%f459, %f172, %f171;
	sqrt.rn.f32 	%f460, %f459;
	neg.f32 	%f461, %f170;
	sub.f32 	%f173, %f461, %f460;
	sub.f32 	%f174, %f460, %f170;
	setp.leu.f32 	%p38, %f173, 0f00000000;
	setp.leu.f32 	%p39, %f174, 0f00000000;
	or.pred  	%p40, %p38, %p39;
	@%p40 bra 	$L__BB0_22;
	min.f32 	%f929, %f173, %f174;
	mov.pred 	%p138, -1;
	bra.uni 	$L__BB0_23;
$L__BB0_22:
	setp.gt.f32 	%p41, %f174, 0f00000000;
	setp.gt.f32 	%p42, %f173, 0f00000000;
	selp.f32 	%f462, %f174, %f173, %p41;
	selp.f32 	%f929, %f173, %f462, %p42;
	or.pred  	%p138, %p42, %p41;
$L__BB0_23:
	setp.geu.f32 	%p44, %f929, 0f501502F9;
	not.pred 	%p45, %p138;
	mov.b16 	%rs9, 0;
	mov.f32 	%f939, 0f00000000;
	mov.f32 	%f938, 0f501502F9;
	or.pred  	%p46, %p45, %p44;
	@%p46 bra 	$L__BB0_25;
	fma.rn.f32 	%f935, %f3, %f929, 0f00000000;
	fma.rn.f32 	%f934, %f4, %f929, 0f40000000;
	fma.rn.f32 	%f933, %f5, %f929, 0fC1000000;
	sub.f32 	%f467, %f935, %f896;
	sub.f32 	%f468, %f934, %f918;
	sub.f32 	%f469, %f933, %f898;
	mul.f32 	%f470, %f468, %f468;
	fma.rn.f32 	%f471, %f467, %f467, %f470;
	fma.rn.f32 	%f472, %f469, %f469, %f471;
	sqrt.rn.f32 	%f473, %f472;
	div.rn.f32 	%f932, %f467, %f473;
	div.rn.f32 	%f931, %f468, %f473;
	div.rn.f32 	%f930, %f469, %f473;
	mov.b16 	%rs9, 1;
	mov.f32 	%f939, 0f42000000;
	mov.f32 	%f938, %f929;
$L__BB0_25:
	mov.f32 	%f474, 0f00000000;
	sub.f32 	%f475, %f474, %f901;
	mov.f32 	%f476, 0f40000000;
	sub.f32 	%f477, %f476, %f912;
	mov.f32 	%f478, 0fC1000000;
	sub.f32 	%f479, %f478, %f899;
	mul.f32 	%f480, %f3, %f475;
	fma.rn.f32 	%f481, %f4, %f477, %f480;
	fma.rn.f32 	%f192, %f5, %f479, %f481;
	mul.f32 	%f482, %f475, %f475;
	fma.rn.f32 	%f483, %f477, %f477, %f482;
	fma.rn.f32 	%f484, %f479, %f479, %f483;
	add.f32 	%f193, %f484, 0fBEFAE147;
	mul.f32 	%f194, %f192, %f192;
	setp.lt.f32 	%p48, %f194, %f193;
	mov.pred 	%p139, 0;
	@%p48 bra 	$L__BB0_29;
	sub.f32 	%f485, %f194, %f193;
	sqrt.rn.f32 	%f486, %f485;
	neg.f32 	%f487, %f192;
	sub.f32 	%f195, %f487, %f486;
	sub.f32 	%f196, %f486, %f192;
	setp.leu.f32 	%p49, %f195, 0f00000000;
	setp.leu.f32 	%p50, %f196, 0f00000000;
	or.pred  	%p51, %p49, %p50;
	@%p51 bra 	$L__BB0_28;
	min.f32 	%f929, %f195, %f196;
	mov.pred 	%p139, -1;
	bra.uni 	$L__BB0_29;
$L__BB0_28:
	setp.gt.f32 	%p52, %f196, 0f00000000;
	setp.gt.f32 	%p53, %f195, 0f00000000;
	selp.f32 	%f488, %f196, %f929, %p52;
	selp.f32 	%f929, %f195, %f488, %p53;
	or.pred  	%p139, %p52, %p53;
$L__BB0_29:
	setp.geu.f32 	%p55, %f929, %f938;
	not.pred 	%p56, %p139;
	mov.f32 	%f949, 0f3F666666;
	mov.f32 	%f947, 0f3E4CCCCD;
	or.pred  	%p57, %p56, %p55;
	@%p57 bra 	$L__BB0_31;
	fma.rn.f32 	%f935, %f3, %f929, 0f00000000;
	fma.rn.f32 	%f934, %f4, %f929, 0f40000000;
	fma.rn.f32 	%f933, %f5, %f929, 0fC1000000;
	sub.f32 	%f494, %f935, %f901;
	sub.f32 	%f495, %f934, %f912;
	sub.f32 	%f496, %f933, %f899;
	mul.f32 	%f497, %f495, %f495;
	fma.rn.f32 	%f498, %f494, %f494, %f497;
	fma.rn.f32 	%f499, %f496, %f496, %f498;
	sqrt.rn.f32 	%f500, %f499;
	div.rn.f32 	%f932, %f494, %f500;
	div.rn.f32 	%f931, %f495, %f500;
	div.rn.f32 	%f930, %f496, %f500;
	mov.b16 	%rs9, 1;
	mov.f32 	%f939, 0f42800000;
	mov.f32 	%f949, 0f3E4CCCCD;
	mov.f32 	%f947, 0f3F666666;
	mov.f32 	%f938, %f929;
$L__BB0_31:
	mov.f32 	%f501, 0f00000000;
	sub.f32 	%f502, %f501, %f907;
	mov.f32 	%f503, 0f40000000;
	sub.f32 	%f504, %f503, %f915;
	mov.f32 	%f505, 0fC1000000;
	sub.f32 	%f506, %f505, %f905;
	mul.f32 	%f507, %f3, %f502;
	fma.rn.f32 	%f508, %f4, %f504, %f507;
	fma.rn.f32 	%f216, %f5, %f506, %f508;
	mul.f32 	%f509, %f502, %f502;
	fma.rn.f32 	%f510, %f504, %f504, %f509;
	fma.rn.f32 	%f511, %f506, %f506, %f510;
	add.f32 	%f217, %f511, 0fBE23D70B;
	mul.f32 	%f218, %f216, %f216;
	setp.lt.f32 	%p59, %f218, %f217;
	mov.pred 	%p140, 0;
	@%p59 bra 	$L__BB0_35;
	sub.f32 	%f512, %f218, %f217;
	sqrt.rn.f32 	%f513, %f512;
	neg.f32 	%f514, %f216;
	sub.f32 	%f219, %f514, %f513;
	sub.f32 	%f220, %f513, %f216;
	setp.leu.f32 	%p60, %f219, 0f00000000;
	setp.leu.f32 	%p61, %f220, 0f00000000;
	or.pred  	%p62, %p60, %p61;
	@%p62 bra 	$L__BB0_34;
	min.f32 	%f929, %f219, %f220;
	mov.pred 	%p140, -1;
	bra.uni 	$L__BB0_35;
$L__BB0_34:
	setp.gt.f32 	%p63, %f220, 0f00000000;
	setp.gt.f32 	%p64, %f219, 0f00000000;
	selp.f32 	%f515, %f220, %f929, %p63;
	selp.f32 	%f929, %f219, %f515, %p64;
	or.pred  	%p140, %p63, %p64;
$L__BB0_35:
	setp.geu.f32 	%p66, %f929, %f938;
	not.pred 	%p67, %p140;
	mov.f32 	%f955, 0f3E4CCCCD;
	or.pred  	%p68, %p67, %p66;
	@%p68 bra 	$L__BB0_37;
	fma.rn.f32 	%f935, %f3, %f929, 0f00000000;
	fma.rn.f32 	%f934, %f4, %f929, 0f40000000;
	fma.rn.f32 	%f933, %f5, %f929, 0fC1000000;
	sub.f32 	%f520, %f935, %f907;
	sub.f32 	%f521, %f934, %f915;
	sub.f32 	%f522, %f933, %f905;
	mul.f32 	%f523, %f521, %f521;
	fma.rn.f32 	%f524, %f520, %f520, %f523;
	fma.rn.f32 	%f525, %f522, %f522, %f524;
	sqrt.rn.f32 	%f526, %f525;
	div.rn.f32 	%f932, %f520, %f526;
	div.rn.f32 	%f931, %f521, %f526;
	div.rn.f32 	%f930, %f522, %f526;
	mov.b16 	%rs9, 1;
	mov.f32 	%f939, 0f41800000;
	mov.f32 	%f955, 0f3F4CCCCD;
	mov.f32 	%f947, 0f3E99999A;
	mov.f32 	%f949, %f947;
	mov.f32 	%f938, %f929;
$L__BB0_37:
	fma.rn.f32 	%f527, %f3, 0f00000000, %f4;
	fma.rn.f32 	%f241, %f5, 0f00000000, %f527;
	abs.f32 	%f528, %f241;
	setp.lt.f32 	%p70, %f528, 0f358637BD;
	mov.pred 	%p141, 0;
	@%p70 bra 	$L__BB0_39;
	mov.f32 	%f529, 0fC0000000;
	div.rn.f32 	%f929, %f529, %f241;
	setp.gt.f32 	%p141, %f929, 0f00000000;
$L__BB0_39:
	setp.geu.f32 	%p71, %f929, %f938;
	not.pred 	%p72, %p141;
	or.pred  	%p73, %p72, %p71;
	@%p73 bra 	$L__BB0_41;
	fma.rn.f32 	%f935, %f3, %f929, 0f00000000;
	fma.rn.f32 	%f934, %f4, %f929, 0f40000000;
	fma.rn.f32 	%f933, %f5, %f929, 0fC1000000;
	cvt.rmi.f32.f32 	%f537, %f935;
	cvt.rzi.s32.f32 	%r16, %f537;
	cvt.rmi.f32.f32 	%f538, %f933;
	cvt.rzi.s32.f32 	%r17, %f538;
	add.s32 	%r18, %r16, %r17;
	and.b32  	%r19, %r18, 1;
	setp.eq.b32 	%p75, %r19, 1;
	selp.f32 	%f949, 0f3F4CCCCD, 0f3E99999A, %p75;
	mov.f32 	%f931, 0f3F800000;
	mov.f32 	%f932, 0f00000000;
	mov.f32 	%f939, 0f40800000;
	mov.f32 	%f955, %f949;
	mov.f32 	%f947, %f949;
	mov.f32 	%f930, %f932;
	bra.uni 	$L__BB0_42;
$L__BB0_41:
	add.f32 	%f530, %f4, 0f3F800000;
	mul.f32 	%f531, %f530, 0f3F000000;
	mov.f32 	%f532, 0f3F800000;
	sub.f32 	%f533, %f532, %f531;
	fma.rn.f32 	%f965, %f531, 0f3F333333, %f533;
	fma.rn.f32 	%f964, %f531, 0f3F000000, %f533;
	add.f32 	%f966, %f531, %f533;
	setp.eq.s16 	%p74, %rs9, 0;
	@%p74 bra 	$L__BB0_58;
$L__BB0_42:
	mov.f32 	%f539, 0f40A00000;
	sub.f32 	%f540, %f539, %f935;
	mov.f32 	%f541, 0f41200000;
	sub.f32 	%f542, %f541, %f934;
	mov.f32 	%f543, 0fC0A00000;
	sub.f32 	%f544, %f543, %f933;
	mul.f32 	%f545, %f542, %f542;
	fma.rn.f32 	%f546, %f540, %f540, %f545;
	fma.rn.f32 	%f547, %f544, %f544, %f546;
	sqrt.rn.f32 	%f548, %f547;
	div.rn.f32 	%f261, %f540, %f548;
	div.rn.f32 	%f262, %f542, %f548;
	div.rn.f32 	%f263, %f544, %f548;
	sub.f32 	%f549, %f935, %f896;
	sub.f32 	%f550, %f934, %f918;
	sub.f32 	%f551, %f933, %f898;
	mul.f32 	%f552, %f550, %f262;
	fma.rn.f32 	%f553, %f549, %f261, %f552;
	fma.rn.f32 	%f264, %f551, %f263, %f553;
	mul.f32 	%f554, %f550, %f550;
	fma.rn.f32 	%f555, %f549, %f549, %f554;
	fma.rn.f32 	%f556, %f551, %f551, %f555;
	add.f32 	%f265, %f556, 0fBF800000;
	mul.f32 	%f266, %f264, %f264;
	setp.lt.f32 	%p76, %f266, %f265;
	@%p76 bra 	$L__BB0_44;
	sub.f32 	%f557, %f266, %f265;
	sqrt.rn.f32 	%f558, %f557;
	neg.f32 	%f559, %f264;
	setp.lt.f32 	%p78, %f558, %f559;
	setp.gt.f32 	%p79, %f558, %f264;
	or.pred  	%p80, %p78, %p79;
	mov.pred 	%p142, -1;
	@%p80 bra 	$L__BB0_50;
$L__BB0_44:
	sub.f32 	%f560, %f935, %f901;
	sub.f32 	%f561, %f934, %f912;
	sub.f32 	%f562, %f933, %f899;
	mul.f32 	%f563, %f561, %f262;
	fma.rn.f32 	%f564, %f560, %f261, %f563;
	fma.rn.f32 	%f267, %f562, %f263, %f564;
	mul.f32 	%f565, %f561, %f561;
	fma.rn.f32 	%f566, %f560, %f560, %f565;
	fma.rn.f32 	%f567, %f562, %f562, %f566;
	add.f32 	%f268, %f567, 0fBEFAE147;
	mul.f32 	%f269, %f267, %f267;
	setp.lt.f32 	%p81, %f269, %f268;
	@%p81 bra 	$L__BB0_46;
	sub.f32 	%f568, %f269, %f268;
	sqrt.rn.f32 	%f569, %f568;
	neg.f32 	%f570, %f267;
	setp.lt.f32 	%p83, %f569, %f570;
	setp.gt.f32 	%p84, %f569, %f267;
	or.pred  	%p85, %p83, %p84;
	mov.pred 	%p142, -1;
	@%p85 bra 	$L__BB0_50;
$L__BB0_46:
	sub.f32 	%f571, %f935, %f907;
	sub.f32 	%f572, %f934, %f915;
	sub.f32 	%f573, %f933, %f905;
	mul.f32 	%f574, %f572, %f262;
	fma.rn.f32 	%f575, %f571, %f261, %f574;
	fma.rn.f32 	%f270, %f573, %f263, %f575;
	mul.f32 	%f576, %f572, %f572;
	fma.rn.f32 	%f577, %f571, %f571, %f576;
	fma.rn.f32 	%f578, %f573, %f573, %f577;
	add.f32 	%f271, %f578, 0fBE23D70B;
	mul.f32 	%f272, %f270, %f270;
	setp.lt.f32 	%p87, %f272, %f271;
	mov.pred 	%p86, 0;
	mov.pred 	%p142, %p86;
	@%p87 bra 	$L__BB0_50;
	sub.f32 	%f579, %f272, %f271;
	sqrt.rn.f32 	%f273, %f579;
	neg.f32 	%f580, %f270;
	setp.lt.f32 	%p89, %f273, %f580;
	mov.pred 	%p88, -1;
	mov.pred 	%p142, %p88;
	@%p89 bra 	$L__BB0_50;
	setp.leu.f32 	%p91, %f273, %f270;
	mov.pred 	%p142, %p86;
	@%p91 bra 	$L__BB0_50;
	mov.pred 	%p142, %p88;
$L__BB0_50:
	mul.f32 	%f582, %f932, %f261;
	fma.rn.f32 	%f583, %f931, %f262, %f582;
	mul.f32 	%f584, %f930, %f263;
	add.f32 	%f274, %f584, %f583;
	neg.f32 	%f585, %f261;
	neg.f32 	%f586, %f262;
	neg.f32 	%f587, %f263;
	mul.f32 	%f588, %f931, %f586;
	sub.f32 	%f589, %f588, %f582;
	sub.f32 	%f590, %f589, %f584;
	add.f32 	%f591, %f590, %f590;
	mul.f32 	%f592, %f932, %f591;
	sub.f32 	%f593, %f585, %f592;
	mul.f32 	%f594, %f931, %f591;
	sub.f32 	%f595, %f586, %f594;
	mul.f32 	%f596, %f930, %f591;
	sub.f32 	%f597, %f587, %f596;
	neg.f32 	%f598, %f4;
	mul.f32 	%f599, %f595, %f598;
	mul.f32 	%f600, %f3, %f593;
	sub.f32 	%f601, %f599, %f600;
	mul.f32 	%f602, %f5, %f597;
	sub.f32 	%f603, %f601, %f602;
	max.f32 	%f275, %f603, 0f00000000;
	abs.f32 	%f276, %f275;
	setp.eq.f32 	%p93, %f275, 0f3F800000;
	setp.eq.f32 	%p94, %f939, 0f00000000;
	or.pred  	%p95, %p94, %p93;
	mov.f32 	%f963, 0f3F800000;
	@%p95 bra 	$L__BB0_55;
	setp.num.f32 	%p96, %f276, %f276;
	abs.f32 	%f604, %f939;
	setp.num.f32 	%p97, %f604, %f604;
	and.pred  	%p98, %p96, %p97;
	@%p98 bra 	$L__BB0_53;
	add.rn.f32 	%f963, %f275, %f939;
	bra.uni 	$L__BB0_55;
$L__BB0_53:
	setp.lt.f32 	%p99, %f276, 0f00800000;
	mul.f32 	%f606, %f276, 0f4B800000;
	selp.f32 	%f607, %f606, %f276, %p99;
	mov.b32 	%r20, %f607;
	add.s32 	%r21, %r20, -1060439283;
	and.b32  	%r22, %r21, -8388608;
	sub.s32 	%r23, %r20, %r22;
	mov.b32 	%f608, %r23;
	cvt.rn.f32.s32 	%f609, %r22;
	selp.f32 	%f610, 0fC1C00000, 0f00000000, %p99;
	fma.rn.f32 	%f611, %f609, 0f34000000, %f610;
	add.f32 	%f612, %f608, 0fBF800000;
	add.f32 	%f613, %f608, 0f3F800000;
	rcp.approx.ftz.f32 	%f614, %f613;
	add.f32 	%f615, %f612, %f612;
	mul.f32 	%f616, %f615, %f614;
	mul.f32 	%f617, %f616, %f616;
	neg.f32 	%f618, %f616;
	sub.f32 	%f619, %f612, %f616;
	add.f32 	%f620, %f619, %f619;
	fma.rn.f32 	%f621, %f618, %f612, %f620;
	mul.rn.f32 	%f622, %f614, %f621;
	fma.rn.f32 	%f623, %f617, 0f3A2C32E4, 0f3B52E7DB;
	fma.rn.f32 	%f624, %f623, %f617, 0f3C93BB73;
	fma.rn.f32 	%f625, %f624, %f617, 0f3DF6384F;
	mul.rn.f32 	%f626, %f625, %f617;
	fma.rn.f32 	%f627, %f616, 0f3FB8AA3B, %f611;
	mul.f32 	%f628, %f626, 0f40400000;
	sub.f32 	%f629, %f611, %f627;
	fma.rn.f32 	%f630, %f616, 0f3FB8AA3B, %f629;
	fma.rn.f32 	%f631, %f622, 0f3FB8AA3B, %f630;
	fma.rn.f32 	%f632, %f616, 0f32A55E34, %f631;
	fma.rn.f32 	%f633, %f628, %f622, %f632;
	fma.rn.f32 	%f634, %f626, %f616, %f633;
	add.rn.f32 	%f635, %f627, %f634;
	mul.rn.f32 	%f636, %f635, %f939;
	cvt.rni.f32.f32 	%f637, %f636;
	sub.f32 	%f638, %f636, %f637;
	neg.f32 	%f639, %f636;
	fma.rn.f32 	%f640, %f635, %f939, %f639;
	neg.f32 	%f641, %f627;
	add.rn.f32 	%f642, %f635, %f641;
	neg.f32 	%f643, %f642;
	add.rn.f32 	%f644, %f634, %f643;
	fma.rn.f32 	%f645, %f644, %f939, %f640;
	add.f32 	%f646, %f638, %f645;
	setp.gt.f32 	%p100, %f637, 0f00000000;
	selp.b32 	%r24, 0, -2097152000, %p100;
	setp.neu.f32 	%p101, %f275, 0f00000000;
	setp.neu.f32 	%p102, %f276, 0f7F800000;
	setp.lt.f32 	%p103, %f636, 0f00000000;
	selp.f32 	%f647, 0f00000000, 0f7F800000, %p103;
	abs.f32 	%f648, %f636;
	setp.gt.f32 	%p104, %f648, 0f43180000;
	cvt.rzi.s32.f32 	%r25, %f637;
	shl.b32 	%r26, %r25, 23;
	sub.s32 	%r27, %r26, %r24;
	mov.b32 	%f649, %r27;
	add.s32 	%r28, %r24, 2130706432;
	mov.b32 	%f650, %r28;
	fma.rn.f32 	%f651, %f646, 0f391FCB8E, 0f3AAF85ED;
	fma.rn.f32 	%f652, %f651, %f646, 0f3C1D9856;
	fma.rn.f32 	%f653, %f652, %f646, 0f3D6357BB;
	fma.rn.f32 	%f654, %f653, %f646, 0f3E75FDEC;
	fma.rn.f32 	%f655, %f654, %f646, 0f3F317218;
	fma.rn.f32 	%f656, %f655, %f646, 0f3F800000;
	mul.f32 	%f657, %f656, %f650;
	mul.f32 	%f658, %f657, %f649;
	selp.f32 	%f963, %f647, %f658, %p104;
	and.pred  	%p105, %p101, %p102;
	@%p105 bra 	$L__BB0_55;
	mul.f32 	%f659, %f939, 0f3F000000;
	cvt.rzi.f32.f32 	%f660, %f659;
	add.f32 	%f661, %f660, %f660;
	sub.f32 	%f662, %f939, %f661;
	abs.f32 	%f663, %f662;
	setp.neu.f32 	%p106, %f663, 0f3F800000;
	add.f32 	%f664, %f275, %f275;
	mov.b32 	%r29, %f664;
	and.b32  	%r30, %r29, 2147483647;
	mov.b32 	%f665, %r30;
	selp.f32 	%f963, %f665, %f664, %p106;
$L__BB0_55:
	not.pred 	%p107, %p142;
	@%p107 bra 	$L__BB0_57;
	mul.f32 	%f964, %f949, 0f3DCCCCCD;
	mul.f32 	%f965, %f955, 0f3DCCCCCD;
	mul.f32 	%f966, %f947, 0f3DCCCCCD;
	bra.uni 	$L__BB0_58;
$L__BB0_57:
	max.f32 	%f666, %f274, 0f00000000;
	add.f32 	%f667, %f666, 0f3DCCCCCD;
	fma.rn.f32 	%f668, %f949, %f667, %f963;
	min.f32 	%f964, %f668, 0f3F800000;
	fma.rn.f32 	%f669, %f955, %f667, %f963;
	min.f32 	%f965, %f669, 0f3F800000;
	fma.rn.f32 	%f670, %f947, %f667, %f963;
	min.f32 	%f966, %f670, 0f3F800000;
$L__BB0_58:
	abs.f32 	%f290, %f964;
	setp.eq.f32 	%p108, %f964, 0f3F800000;
	mov.f32 	%f967, 0f3F800000;
	@%p108 bra 	$L__BB0_65;
	setp.num.f32 	%p109, %f290, %f290;
	@%p109 bra 	$L__BB0_61;
	mov.f32 	%f728, 0f3EE8BA2E;
	add.rn.f32 	%f967, %f964, %f728;
	bra.uni 	$L__BB0_65;
$L__BB0_61:
	setp.neu.f32 	%p110, %f964, 0f00000000;
	setp.neu.f32 	%p111, %f290, 0f7F800000;
	and.pred  	%p112, %p110, %p111;
	@%p112 bra 	$L__BB0_63;
	add.f32 	%f727, %f964, %f964;
	mov.b32 	%r40, %f727;
	and.b32  	%r41, %r40, 2147483647;
	mov.b32 	%f967, %r41;
	bra.uni 	$L__BB0_65;
$L__BB0_63:
	setp.lt.f32 	%p113, %f290, 0f00800000;
	mul.f32 	%f672, %f290, 0f4B800000;
	selp.f32 	%f673, %f672, %f290, %p113;
	mov.b32 	%r31, %f673;
	add.s32 	%r32, %r31, -1060439283;
	and.b32  	%r33, %r32, -8388608;
	sub.s32 	%r34, %r31, %r33;
	mov.b32 	%f674, %r34;
	cvt.rn.f32.s32 	%f675, %r33;
	selp.f32 	%f676, 0fC1C00000, 0f00000000, %p113;
	fma.rn.f32 	%f677, %f675, 0f34000000, %f676;
	add.f32 	%f678, %f674, 0fBF800000;
	add.f32 	%f679, %f674, 0f3F800000;
	rcp.approx.ftz.f32 	%f680, %f679;
	add.f32 	%f681, %f678, %f678;
	mul.f32 	%f682, %f681, %f680;
	mul.f32 	%f683, %f682, %f682;
	neg.f32 	%f684, %f682;
	sub.f32 	%f685, %f678, %f682;
	add.f32 	%f686, %f685, %f685;
	fma.rn.f32 	%f687, %f684, %f678, %f686;
	mul.rn.f32 	%f688, %f680, %f687;
	fma.rn.f32 	%f689, %f683, 0f3A2C32E4, 0f3B52E7DB;
	fma.rn.f32 	%f690, %f689, %f683, 0f3C93BB73;
	fma.rn.f32 	%f691, %f690, %f683, 0f3DF6384F;
	mul.rn.f32 	%f692, %f691, %f683;
	fma.rn.f32 	%f693, %f682, 0f3FB8AA3B, %f677;
	mul.f32 	%f694, %f692, 0f40400000;
	sub.f32 	%f695, %f677, %f693;
	fma.rn.f32 	%f696, %f682, 0f3FB8AA3B, %f695;
	fma.rn.f32 	%f697, %f688, 0f3FB8AA3B, %f696;
	fma.rn.f32 	%f698, %f682, 0f32A55E34, %f697;
	fma.rn.f32 	%f699, %f694, %f688, %f698;
	fma.rn.f32 	%f700, %f692, %f682, %f699;
	add.rn.f32 	%f701, %f693, %f700;
	mov.f32 	%f702, 0f3EE8BA2E;
	mul.rn.f32 	%f703, %f701, %f702;
	cvt.rni.f32.f32 	%f704, %f703;
	sub.f32 	%f705, %f703, %f704;
	neg.f32 	%f706, %f703;
	fma.rn.f32 	%f707, %f701, 0f3EE8BA2E, %f706;
	neg.f32 	%f708, %f693;
	add.rn.f32 	%f709, %f701, %f708;
	neg.f32 	%f710, %f709;
	add.rn.f32 	%f711, %f700, %f710;
	fma.rn.f32 	%f712, %f711, 0f3EE8BA2E, %f707;
	add.f32 	%f713, %f705, %f712;
	setp.gt.f32 	%p114, %f704, 0f00000000;
	selp.b32 	%r35, 0, -2097152000, %p114;
	setp.geu.f32 	%p115, %f964, 0f00000000;
	setp.lt.f32 	%p116, %f703, 0f00000000;
	selp.f32 	%f714, 0f00000000, 0f7F800000, %p116;
	abs.f32 	%f715, %f703;
	setp.gt.f32 	%p117, %f715, 0f43180000;
	cvt.rzi.s32.f32 	%r36, %f704;
	shl.b32 	%r37, %r36, 23;
	sub.s32 	%r38, %r37, %r35;
	mov.b32 	%f716, %r38;
	add.s32 	%r39, %r35, 2130706432;
	mov.b32 	%f717, %r39;
	fma.rn.f32 	%f718, %f713, 0f391FCB8E, 0f3AAF85ED;
	fma.rn.f32 	%f719, %f718, %f713, 0f3C1D9856;
	fma.rn.f32 	%f720, %f719, %f713, 0f3D6357BB;
	fma.rn.f32 	%f721, %f720, %f713, 0f3E75FDEC;
	fma.rn.f32 	%f722, %f721, %f713, 0f3F317218;
	fma.rn.f32 	%f723, %f722, %f713, 0f3F800000;
	mul.f32 	%f724, %f723, %f717;
	mul.f32 	%f725, %f724, %f716;
	selp.f32 	%f967, %f714, %f725, %p117;
	@%p115 bra 	$L__BB0_65;
	mov.f32 	%f967, 0f7FFFFFFF;
$L__BB0_65:
	abs.f32 	%f295, %f965;
	setp.eq.f32 	%p118, %f965, 0f3F800000;
	mov.f32 	%f968, 0f3F800000;
	@%p118 bra 	$L__BB0_72;
	setp.num.f32 	%p119, %f295, %f295;
	@%p119 bra 	$L__BB0_68;
	mov.f32 	%f786, 0f3EE8BA2E;
	add.rn.f32 	%f968, %f965, %f786;
	bra.uni 	$L__BB0_72;
$L__BB0_68:
	setp.neu.f32 	%p120, %f965, 0f00000000;
	setp.neu.f32 	%p121, %f295, 0f7F800000;
	and.pred  	%p122, %p120, %p121;
	@%p122 bra 	$L__BB0_70;
	add.f32 	%f785, %f965, %f965;
	mov.b32 	%r51, %f785;
	and.b32  	%r52, %r51, 2147483647;
	mov.b32 	%f968, %r52;
	bra.uni 	$L__BB0_72;
$L__BB0_70:
	setp.lt.f32 	%p123, %f295, 0f00800000;
	mul.f32 	%f730, %f295, 0f4B800000;
	selp.f32 	%f731, %f730, %f295, %p123;
	mov.b32 	%r42, %f731;
	add.s32 	%r43, %r42, -1060439283;
	and.b32  	%r44, %r43, -8388608;
	sub.s32 	%r45, %r42, %r44;
	mov.b32 	%f732, %r45;
	cvt.rn.f32.s32 	%f733, %r44;
	selp.f32 	%f734, 0fC1C00000, 0f00000000, %p123;
	fma.rn.f32 	%f735, %f733, 0f34000000, %f734;
	add.f32 	%f736, %f732, 0fBF800000;
	add.f32 	%f737, %f732, 0f3F800000;
	rcp.approx.ftz.f32 	%f738, %f737;
	add.f32 	%f739, %f736, %f736;
	mul.f32 	%f740, %f739, %f738;
	mul.f32 	%f741, %f740, %f740;
	neg.f32 	%f742, %f740;
	sub.f32 	%f743, %f736, %f740;
	add.f32 	%f744, %f743, %f743;
	fma.rn.f32 	%f745, %f742, %f736, %f744;
	mul.rn.f32 	%f746, %f738, %f745;
	fma.rn.f32 	%f747, %f741, 0f3A2C32E4, 0f3B52E7DB;
	fma.rn.f32 	%f748, %f747, %f741, 0f3C93BB73;
	fma.rn.f32 	%f749, %f748, %f741, 0f3DF6384F;
	mul.rn.f32 	%f750, %f749, %f741;
	fma.rn.f32 	%f751, %f740, 0f3FB8AA3B, %f735;
	mul.f32 	%f752, %f750, 0f40400000;
	sub.f32 	%f753, %f735, %f751;
	fma.rn.f32 	%f754, %f740, 0f3FB8AA3B, %f753;
	fma.rn.f32 	%f755, %f746, 0f3FB8AA3B, %f754;
	fma.rn.f32 	%f756, %f740, 0f32A55E34, %f755;
	fma.rn.f32 	%f757, %f752, %f746, %f756;
	fma.rn.f32 	%f758, %f750, %f740, %f757;
	add.rn.f32 	%f759, %f751, %f758;
	mov.f32 	%f760, 0f3EE8BA2E;
	mul.rn.f32 	%f761, %f759, %f760;
	cvt.rni.f32.f32 	%f762, %f761;
	sub.f32 	%f763, %f761, %f762;
	neg.f32 	%f764, %f761;
	fma.rn.f32 	%f765, %f759, 0f3EE8BA2E, %f764;
	neg.f32 	%f766, %f751;
	add.rn.f32 	%f767, %f759, %f766;
	neg.f32 	%f768, %f767;
	add.rn.f32 	%f769, %f758, %f768;
	fma.rn.f32 	%f770, %f769, 0f3EE8BA2E, %f765;
	add.f32 	%f771, %f763, %f770;
	setp.gt.f32 	%p124, %f762, 0f00000000;
	selp.b32 	%r46, 0, -2097152000, %p124;
	setp.geu.f32 	%p125, %f965, 0f00000000;
	setp.lt.f32 	%p126, %f761, 0f00000000;
	selp.f32 	%f772, 0f00000000, 0f7F800000, %p126;
	abs.f32 	%f773, %f761;
	setp.gt.f32 	%p127, %f773, 0f43180000;
	cvt.rzi.s32.f32 	%r47, %f762;
	shl.b32 	%r48, %r47, 23;
	sub.s32 	%r49, %r48, %r46;
	mov.b32 	%f774, %r49;
	add.s32 	%r50, %r46, 2130706432;
	mov.b32 	%f775, %r50;
	fma.rn.f32 	%f776, %f771, 0f391FCB8E, 0f3AAF85ED;
	fma.rn.f32 	%f777, %f776, %f771, 0f3C1D9856;
	fma.rn.f32 	%f778, %f777, %f771, 0f3D6357BB;
	fma.rn.f32 	%f779, %f778, %f771, 0f3E75FDEC;
	fma.rn.f32 	%f780, %f779, %f771, 0f3F317218;
	fma.rn.f32 	%f781, %f780, %f771, 0f3F800000;
	mul.f32 	%f782, %f781, %f775;
	mul.f32 	%f783, %f782, %f774;
	selp.f32 	%f968, %f772, %f783, %p127;
	@%p125 bra 	$L__BB0_72;
	mov.f32 	%f968, 0f7FFFFFFF;
$L__BB0_72:
	abs.f32 	%f300, %f966;
	setp.eq.f32 	%p128, %f966, 0f3F800000;
	mov.f32 	%f969, 0f3F800000;
	@%p128 bra 	$L__BB0_79;
	setp.num.f32 	%p129, %f300, %f300;
	@%p129 bra 	$L__BB0_75;
	mov.f32 	%f844, 0f3EE8BA2E;
	add.rn.f32 	%f969, %f966, %f844;
	bra.uni 	$L__BB0_79;
$L__BB0_75:
	setp.neu.f32 	%p130, %f966, 0f00000000;
	setp.neu.f32 	%p131, %f300, 0f7F800000;
	and.pred  	%p132, %p130, %p131;
	@%p132 bra 	$L__BB0_77;
	add.f32 	%f843, %f966, %f966;
	mov.b32 	%r62, %f843;
	and.b32  	%r63, %r62, 2147483647;
	mov.b32 	%f969, %r63;
	bra.uni 	$L__BB0_79;
$L__BB0_77:
	setp.lt.f32 	%p133, %f300, 0f00800000;
	mul.f32 	%f788, %f300, 0f4B800000;
	selp.f32 	%f789, %f788, %f300, %p133;
	mov.b32 	%r53, %f789;
	add.s32 	%r54, %r53, -1060439283;
	and.b32  	%r55, %r54, -8388608;
	sub.s32 	%r56, %r53, %r55;
	mov.b32 	%f790, %r56;
	cvt.rn.f32.s32 	%f791, %r55;
	selp.f32 	%f792, 0fC1C00000, 0f00000000, %p133;
	fma.rn.f32 	%f793, %f791, 0f34000000, %f792;
	add.f32 	%f794, %f790, 0fBF800000;
	add.f32 	%f795, %f790, 0f3F800000;
	rcp.approx.ftz.f32 	%f796, %f795;
	add.f32 	%f797, %f794, %f794;
	mul.f32 	%f798, %f797, %f796;
	mul.f32 	%f799, %f798, %f798;
	neg.f32 	%f800, %f798;
	sub.f32 	%f801, %f794, %f798;
	add.f32 	%f802, %f801, %f801;
	fma.rn.f32 	%f803, %f800, %f794, %f802;
	mul.rn.f32 	%f804, %f796, %f803;
	fma.rn.f32 	%f805, %f799, 0f3A2C32E4, 0f3B52E7DB;
	fma.rn.f32 	%f806, %f805, %f799, 0f3C93BB73;
	fma.rn.f32 	%f807, %f806, %f799, 0f3DF6384F;
	mul.rn.f32 	%f808, %f807, %f799;
	fma.rn.f32 	%f809, %f798, 0f3FB8AA3B, %f793;
	mul.f32 	%f810, %f808, 0f40400000;
	sub.f32 	%f811, %f793, %f809;
	fma.rn.f32 	%f812, %f798, 0f3FB8AA3B, %f811;
	fma.rn.f32 	%f813, %f804, 0f3FB8AA3B, %f812;
	fma.rn.f32 	%f814, %f798, 0f32A55E34, %f813;
	fma.rn.f32 	%f815, %f810, %f804, %f814;
	fma.rn.f32 	%f816, %f808, %f798, %f815;
	add.rn.f32 	%f817, %f809, %f816;
	mov.f32 	%f818, 0f3EE8BA2E;
	mul.rn.f32 	%f819, %f817, %f818;
	cvt.rni.f32.f32 	%f820, %f819;
	sub.f32 	%f821, %f819, %f820;
	neg.f32 	%f822, %f819;
	fma.rn.f32 	%f823, %f817, 0f3EE8BA2E, %f822;
	neg.f32 	%f824, %f809;
	add.rn.f32 	%f825, %f817, %f824;
	neg.f32 	%f826, %f825;
	add.rn.f32 	%f827, %f816, %f826;
	fma.rn.f32 	%f828, %f827, 0f3EE8BA2E, %f823;
	add.f32 	%f829, %f821, %f828;
	setp.gt.f32 	%p134, %f820, 0f00000000;
	selp.b32 	%r57, 0, -2097152000, %p134;
	setp.geu.f32 	%p135, %f966, 0f00000000;
	setp.lt.f32 	%p136, %f819, 0f00000000;
	selp.f32 	%f830, 0f00000000, 0f7F800000, %p136;
	abs.f32 	%f831, %f819;
	setp.gt.f32 	%p137, %f831, 0f43180000;
	cvt.rzi.s32.f32 	%r58, %f820;
	shl.b32 	%r59, %r58, 23;
	sub.s32 	%r60, %r59, %r57;
	mov.b32 	%f832, %r60;
	add.s32 	%r61, %r57, 2130706432;
	mov.b32 	%f833, %r61;
	fma.rn.f32 	%f834, %f829, 0f391FCB8E, 0f3AAF85ED;
	fma.rn.f32 	%f835, %f834, %f829, 0f3C1D9856;
	fma.rn.f32 	%f836, %f835, %f829, 0f3D6357BB;
	fma.rn.f32 	%f837, %f836, %f829, 0f3E75FDEC;
	fma.rn.f32 	%f838, %f837, %f829, 0f3F317218;
	fma.rn.f32 	%f839, %f838, %f829, 0f3F800000;
	mul.f32 	%f840, %f839, %f833;
	mul.f32 	%f841, %f840, %f832;
	selp.f32 	%f969, %f830, %f841, %p137;
	@%p135 bra 	$L__BB0_79;
	mov.f32 	%f969, 0f7FFFFFFF;
$L__BB0_79:
	ld.param.u64 	%rd5, [_Z6renderPfiif_param_0];
	mul.lo.s32 	%r64, %r3, 3;
	cvta.to.global.u64 	%rd2, %rd5;
	mul.wide.s32 	%rd3, %r64, 4;
	add.s64 	%rd4, %rd2, %rd3;
	st.global.f32 	[%rd4], %f967;
	st.global.f32 	[%rd4+4], %f968;
	st.global.f32 	[%rd4+8], %f969;
$L__BB0_80:
	ret;

}


// ===== COMPILED SASS (sm_100) =====

	.target	sm_100

	.elftype	@"ET_EXEC"


//--------------------- .note.nv.tkinfo           --------------------------
	.section	.note.nv.tkinfo,"",@"SHT_NOTE"
	.sectionflags	@"SHF_NOTE_NV_TKINFO"
	.tkinfo
        /*0018*/ 	.word	0x00000002
        /*0030*/ 	.string	""
        /*0030*/ 	.string	"ptxas"
        /*0030*/ 	.string	"Cuda compilation tools, release 13.0, V13.0.88"
        /*0030*/ 	.string	"Build cuda_13.0.r13.0/compiler.36424714_0"
        /*0030*/ 	.string	"-arch sm_100 -m 64 "



//--------------------- .note.nv.cuinfo           --------------------------
	.section	.note.nv.cuinfo,"",@"SHT_NOTE"
	.sectionflags	@"SHF_NOTE_NV_CUINFO"
        /*0018*/ 	.short	0x0002
        /*001a*/ 	.short	0x0064
        /*001c*/ 	.short	0x0082
	.zero		2


//--------------------- .nv.info                  --------------------------
	.section	.nv.info,"",@"SHT_CUDA_INFO"
	.align	4


	//----- nvinfo : EIATTR_REGCOUNT
	.align		4
        /*0000*/ 	.byte	0x04, 0x2f
        /*0002*/ 	.short	(.L_1 - .L_0)
	.align		4
.L_0:
        /*0004*/ 	.word	index@(_Z6renderPfiif)
        /*0008*/ 	.word	0x00000029


	//----- nvinfo : EIATTR_FRAME_SIZE
	.align		4
.L_1:
        /*000c*/ 	.byte	0x04, 0x11
        /*000e*/ 	.short	(.L_3 - .L_2)
	.align		4
.L_2:
        /*0010*/ 	.word	index@($__internal_1_$__cuda_sm3x_div_rn_noftz_f32_slowpath)
        /*0014*/ 	.word	0x00000000


	//----- nvinfo : EIATTR_FRAME_SIZE
	.align		4
.L_3:
        /*0018*/ 	.byte	0x04, 0x11
        /*001a*/ 	.short	(.L_5 - .L_4)
	.align		4
.L_4:
        /*001c*/ 	.word	index@($__internal_0_$__cuda_sm20_sqrt_rn_f32_slowpath)
        /*0020*/ 	.word	0x00000000


	//----- nvinfo : EIATTR_FRAME_SIZE
	.align		4
.L_5:
        /*0024*/ 	.byte	0x04, 0x11
        /*0026*/ 	.short	(.L_7 - .L_6)
	.align		4
.L_6:
        /*0028*/ 	.word	index@(_Z6renderPfiif)
        /*002c*/ 	.word	0x00000000


	//----- nvinfo : EIATTR_MIN_STACK_SIZE
	.align		4
.L_7:
        /*0030*/ 	.byte	0x04, 0x12
        /*0032*/ 	.short	(.L_9 - .L_8)
	.align		4
.L_8:
        /*0034*/ 	.word	index@(_Z6renderPfiif)
        /*0038*/ 	.word	0x00000000
.L_9:


//--------------------- .nv.compat                --------------------------
	.section	.nv.compat,"",@"SHT_CUDA_COMPAT_INFO"
	.align	4
        /*0000*/ 	.byte	0x02, 0x09, 0x00, 0x00, 0x02, 0x02, 0x01, 0x00, 0x02, 0x05, 0x05, 0x00, 0x03, 0x07, 0x01, 0x01
        /*0010*/ 	.byte	0x02, 0x03, 0x00, 0x00, 0x02, 0x06, 0x01, 0x00, 0x04, 0x0b, 0x08, 0x00, 0x01, 0x00, 0x00, 0x00
        /*0020*/ 	.byte	0x00, 0x00, 0x00, 0x00


//--------------------- .nv.info._Z6renderPfiif   --------------------------
	.section	.nv.info._Z6renderPfiif,"",@"SHT_CUDA_INFO"
	.sectionflags	@""
	.align	4


	//----- nvinfo : EIATTR_CUDA_API_VERSION
	.align		4
        /*0000*/ 	.byte	0x04, 0x37
        /*0002*/ 	.short	(.L_11 - .L_10)
.L_10:
        /*0004*/ 	.word	0x00000082


	//----- nvinfo : EIATTR_KPARAM_INFO
	.align		4
.L_11:
        /*0008*/ 	.byte	0x04, 0x17
        /*000a*/ 	.short	(.L_13 - .L_12)
.L_12:
        /*000c*/ 	.word	0x00000000
        /*0010*/ 	.short	0x0003
        /*0012*/ 	.short	0x0010
        /*0014*/ 	.byte	0x00, 0xf0, 0x11, 0x00


	//----- nvinfo : EIATTR_KPARAM_INFO
	.align		4
.L_13:
        /*0018*/ 	.byte	0x04, 0x17
        /*001a*/ 	.short	(.L_15 - .L_14)
.L_14:
        /*001c*/ 	.word	0x00000000
        /*0020*/ 	.short	0x0002
        /*0022*/ 	.short	0x000c
        /*0024*/ 	.byte	0x00, 0xf0, 0x11, 0x00


	//----- nvinfo : EIATTR_KPARAM_INFO
	.align		4
.L_15:
        /*0028*/ 	.byte	0x04, 0x17
        /*002a*/ 	.short	(.L_17 - .L_16)
.L_16:
        /*002c*/ 	.word	0x00000000
        /*0030*/ 	.short	0x0001
        /*0032*/ 	.short	0x0008
        /*0034*/ 	.byte	0x00, 0xf0, 0x11, 0x00


	//----- nvinfo : EIATTR_KPARAM_INFO
	.align		4
.L_17:
        /*0038*/ 	.byte	0x04, 0x17
        /*003a*/ 	.short	(.L_19 - .L_18)
.L_18:
        /*003c*/ 	.word	0x00000000
        /*0040*/ 	.short	0x0000
        /*0042*/ 	.short	0x0000
        /*0044*/ 	.byte	0x00, 0xf5, 0x21, 0x00


	//----- nvinfo : EIATTR_SPARSE_MMA_MASK
	.align		4
.L_19:
        /*0048*/ 	.byte	0x03, 0x50
        /*004a*/ 	.short	0x0000


	//----- nvinfo : EIATTR_MAXREG_COUNT
	.align		4
        /*004c*/ 	.byte	0x03, 0x1b
        /*004e*/ 	.short	0x00ff


	//----- nvinfo : EIATTR_MERCURY_ISA_VERSION
	.align		4
        /*0050*/ 	.byte	0x03, 0x5f
        /*0052*/ 	.short	0x0101


	//----- nvinfo : EIATTR_VRC_CTA_INIT_COUNT
	.align		4
        /*0054*/ 	.byte	0x02, 0x4a
	.zero		1
	.zero		1


	//----- nvinfo : EIATTR_EXIT_INSTR_OFFSETS
	.align		4
        /*0058*/ 	.byte	0x04, 0x1c
        /*005a*/ 	.short	(.L_21 - .L_20)


	//   ....[0]....
.L_20:
        /*005c*/ 	.word	0x000000c0


	//   ....[1]....
        /*0060*/ 	.word	0x00006710


	//----- nvinfo : EIATTR_CRS_STACK_SIZE
	.align		4
.L_21:
        /*0064*/ 	.byte	0x04, 0x1e
        /*0066*/ 	.short	(.L_23 - .L_22)
.L_22:
        /*0068*/ 	.word	0x00000000


	//----- nvinfo : EIATTR_CBANK_PARAM_SIZE
	.align		4
.L_23:
        /*006c*/ 	.byte	0x03, 0x19
        /*006e*/ 	.short	0x0014


	//----- nvinfo : EIATTR_PARAM_CBANK
	.align		4
        /*0070*/ 	.byte	0x04, 0x0a
        /*0072*/ 	.short	(.L_25 - .L_24)
	.align		4
.L_24:
        /*0074*/ 	.word	index@(.nv.constant0._Z6renderPfiif)
        /*0078*/ 	.short	0x0380
        /*007a*/ 	.short	0x0014


	//----- nvinfo : EIATTR_SW_WAR
	.align		4
.L_25:
        /*007c*/ 	.byte	0x04, 0x36
        /*007e*/ 	.short	(.L_27 - .L_26)
.L_26:
        /*0080*/ 	.word	0x00000008
.L_27:


//--------------------- .nv.callgraph             --------------------------
	.section	.nv.callgraph,"",@"SHT_CUDA_CALLGRAPH"
	.align	4
	.sectionentsize	8
	.align		4
        /*0000*/ 	.word	0x00000000
	.align		4
        /*0004*/ 	.word	0xffffffff
	.align		4
        /*0008*/ 	.word	0x00000000
	.align		4
        /*000c*/ 	.word	0xfffffffe
	.align		4
        /*0010*/ 	.word	0x00000000
	.align		4
        /*0014*/ 	.word	0xfffffffd
	.align		4
        /*0018*/ 	.word	0x00000000
	.align		4
        /*001c*/ 	.word	0xfffffffc


//--------------------- .text._Z6renderPfiif      --------------------------
	.section	.text._Z6renderPfiif,"ax",@progbits
	.align	128
        .global         _Z6renderPfiif
        .type           _Z6renderPfiif,@function
        .size           _Z6renderPfiif,(.L_x_184 - _Z6renderPfiif)
        .other          _Z6renderPfiif,@"STO_CUDA_ENTRY STV_DEFAULT"
_Z6renderPfiif:
.text._Z6renderPfiif:
[----:B------:R-:W-:Y:S01]  /*0000*/  LDC R1, c[0x0][0x37c] ;  /* 0x0000df00ff017b82 */ /* 0x000fe20000000800 */
[----:B------:R-:W0:Y:S07]  /*0010*/  S2R R0, SR_TID.Y ;  /* 0x0000000000007919 */ /* 0x000e2e0000002200 */
[----:B------:R-:W0:Y:S01]  /*0020*/  S2UR UR4, SR_CTAID.Y ;  /* 0x00000000000479c3 */ /* 0x000e220000002600 */
[----:B------:R-:W1:Y:S01]  /*0030*/  LDCU.64 UR6, c[0x0][0x388] ;  /* 0x00007100ff0677ac */ /* 0x000e620008000a00 */
[----:B------:R-:W2:Y:S06]  /*0040*/  S2R R3, SR_TID.X ;  /* 0x0000000000037919 */ /* 0x000eac0000002100 */
[----:B------:R-:W0:Y:S08]  /*0050*/  LDC R9, c[0x0][0x364] ;  /* 0x0000d900ff097b82 */ /* 0x000e300000000800 */
[----:B------:R-:W2:Y:S08]  /*0060*/  S2UR UR5, SR_CTAID.X ;  /* 0x00000000000579c3 */ /* 0x000eb00000002500 */
[----:B------:R-:W2:Y:S01]  /*0070*/  LDC R2, c[0x0][0x360] ;  /* 0x0000d800ff027b82 */ /* 0x000ea20000000800 */
[----:B0-----:R-:W-:-:S05]  /*0080*/  IMAD R9, R9, UR4, R0 ;  /* 0x0000000409097c24 */ /* 0x001fca000f8e0200 */
[----:B-1----:R-:W-:Y:S01]  /*0090*/  ISETP.GE.AND P0, PT, R9, UR7, PT ;  /* 0x0000000709007c0c */ /* 0x002fe2000bf06270 */
[----:B--2---:R-:W-:-:S05]  /*00a0*/  IMAD R2, R2, UR5, R3 ;  /* 0x0000000502027c24 */ /* 0x004fca000f8e0203 */
[----:B------:R-:W-:-:S13]  /*00b0*/  ISETP.GE.OR P0, PT, R2, UR6, P0 ;  /* 0x0000000602007c0c */ /* 0x000fda0008706670 */
[----:B------:R-:W-:Y:S05]  /*00c0*/  @P0 EXIT ;  /* 0x000000000000094d */ /* 0x000fea0003800000 */
[----:B------:R-:W-:Y:S01]  /*00d0*/  I2FP.F32.U32 R0, UR7 ;  /* 0x0000000700007c45 */ /* 0x000fe20008201000 */
[----:B------:R-:W-:Y:S01]  /*00e0*/  IMAD R7, R9, UR6, R2 ;  /* 0x0000000609077c24 */ /* 0x000fe2000f8e0202 */
[----:B------:R-:W-:Y:S02]  /*00f0*/  I2FP.F32.S32 R3, UR6 ;  /* 0x0000000600037c45 */ /* 0x000fe40008201400 */
[----:B------:R-:W0:Y:S08]  /*0100*/  MUFU.RCP R5, R0 ;  /* 0x0000000000057308 */ /* 0x000e300000001000 */
[----:B------:R-:W1:Y:S01]  /*0110*/  FCHK P0, R3, R0 ;  /* 0x0000000003007302 */ /* 0x000e620000000000 */
[----:B0-----:R-:W-:-:S04]  /*0120*/  FFMA R4, -R0, R5, 1 ;  /* 0x3f80000000047423 */ /* 0x001fc80000000105 */
[----:B------:R-:W-:-:S04]  /*0130*/  FFMA R4, R5, R4, R5 ;  /* 0x0000000405047223 */ /* 0x000fc80000000005 */
[----:B------:R-:W-:-:S04]  /*0140*/  FFMA R5, R3, R4, RZ ;  /* 0x0000000403057223 */ /* 0x000fc800000000ff */
[----:B------:R-:W-:-:S04]  /*0150*/  FFMA R26, -R0, R5, R3 ;  /* 0x00000005001a7223 */ /* 0x000fc80000000103 */
[----:B------:R-:W-:Y:S01]  /*0160*/  FFMA R26, R4, R26, R5 ;  /* 0x0000001a041a7223 */ /* 0x000fe20000000005 */
[----:B-1----:R-:W-:Y:S06]  /*0170*/  @!P0 BRA `(.L_x_0) ;  /* 0x0000000000148947 */ /* 0x002fec0003800000 */
[----:B------:R-:W-:Y:S02]  /*0180*/  MOV R5, R3 ;  /* 0x0000000300057202 */ /* 0x000fe40000000f00 */
[----:B------:R-:W-:Y:S02]  /*0190*/  MOV R37, R0 ;  /* 0x0000000000257202 */ /* 0x000fe40000000f00 */
[----:B------:R-:W-:-:S07]  /*01a0*/  MOV R6, 0x1c0 ;  /* 0x000001c000067802 */ /* 0x000fce0000000f00 */
[----:B------:R-:W-:Y:S05]  /*01b0*/  CALL.REL.NOINC `($__internal_1_$__cuda_sm3x_div_rn_noftz_f32_slowpath) ;  /* 0x0000006400b47944 */ /* 0x000fea0003c00000 */
[----:B------:R-:W-:-:S07]  /*01c0*/  MOV R26, R5 ;  /* 0x00000005001a7202 */ /* 0x000fce0000000f00 */
.L_x_0:
[----:B------:R-:W0:Y:S01]  /*01d0*/  MUFU.RCP R4, R3 ;  /* 0x0000000300047308 */ /* 0x000e220000001000 */
[----:B------:R-:W-:Y:S01]  /*01e0*/  I2FP.F32.S32 R2, R2 ;  /* 0x0000000200027245 */ /* 0x000fe20000201400 */
[----:B------:R-:W-:Y:S04]  /*01f0*/  BSSY.RECONVERGENT B2, `(.L_x_1) ;  /* 0x000000e000027945 */ /* 0x000fe80003800200 */
[----:B------:R-:W-:-:S04]  /*0200*/  FADD R2, R2, 0.5 ;  /* 0x3f00000002027421 */ /* 0x000fc80000000000 */
[----:B------:R-:W-:-:S04]  /*0210*/  FADD R5, R2, R2 ;  /* 0x0000000202057221 */ /* 0x000fc80000000000 */
        /* <DEDUP_REMOVED lines=8> */
[----:B------:R-:W-:-:S07]  /*02a0*/  MOV R6, 0x2c0 ;  /* 0x000002c000067802 */ /* 0x000fce0000000f00 */
[----:B------:R-:W-:Y:S05]  /*02b0*/  CALL.REL.NOINC `($__internal_1_$__cuda_sm3x_div_rn_noftz_f32_slowpath) ;  /* 0x0000006400747944 */ /* 0x000fea0003c00000 */
[----:B------:R-:W-:-:S07]  /*02c0*/  MOV R4, R5 ;  /* 0x0000000500047202 */ /* 0x000fce0000000f00 */
.L_x_2:
[----:B------:R-:W-:Y:S05]  /*02d0*/  BSYNC.RECONVERGENT B2 ;  /* 0x0000000000027941 */ /* 0x000fea0003800200 */
.L_x_1:
[----:B------:R-:W0:Y:S01]  /*02e0*/  MUFU.RCP R3, R0 ;  /* 0x0000000000037308 */ /* 0x000e220000001000 */
[----:B------:R-:W-:Y:S01]  /*02f0*/  I2FP.F32.U32 R9, R9 ;  /* 0x0000000900097245 */ /* 0x000fe20000201000 */
[----:B------:R-:W-:Y:S04]  /*0300*/  BSSY.RECONVERGENT B2, `(.L_x_3) ;  /* 0x0000010000027945 */ /* 0x000fe80003800200 */
[----:B------:R-:W-:-:S04]  /*0310*/  FADD R9, R9, 0.5 ;  /* 0x3f00000009097421 */ /* 0x000fc80000000000 */
[----:B------:R-:W-:-:S04]  /*0320*/  FADD R5, R9, R9 ;  /* 0x0000000909057221 */ /* 0x000fc80000000000 */
[----:B------:R-:W1:Y:S01]  /*0330*/  FCHK P0, R5, R0 ;  /* 0x0000000005007302 */ /* 0x000e620000000000 */
[----:B0-----:R-:W-:-:S04]  /*0340*/  FFMA R2, -R0, R3, 1 ;  /* 0x3f80000000027423 */ /* 0x001fc80000000103 */
[----:B------:R-:W-:Y:S01]  /*0350*/  FFMA R2, R3, R2, R3 ;  /* 0x0000000203027223 */ /* 0x000fe20000000003 */
[----:B------:R-:W-:-:S03]  /*0360*/  FADD R3, R4, -1 ;  /* 0xbf80000004037421 */ /* 0x000fc60000000000 */
[----:B------:R-:W-:Y:S01]  /*0370*/  FFMA R9, R2, R5, RZ ;  /* 0x0000000502097223 */ /* 0x000fe200000000ff */
[----:B------:R-:W-:-:S03]  /*0380*/  FMUL R26, R3, R26 ;  /* 0x0000001a031a7220 */ /* 0x000fc60000400000 */
[----:B------:R-:W-:-:S04]  /*0390*/  FFMA R4, -R0, R9, R5 ;  /* 0x0000000900047223 */ /* 0x000fc80000000105 */
[----:B------:R-:W-:Y:S01]  /*03a0*/  FFMA R29, R2, R4, R9 ;  /* 0x00000004021d7223 */ /* 0x000fe20000000009 */
[----:B-1----:R-:W-:Y:S06]  /*03b0*/  @!P0 BRA `(.L_x_4) ;  /* 0x0000000000108947 */ /* 0x002fec0003800000 */
[----:B------:R-:W-:Y:S02]  /*03c0*/  MOV R37, R0 ;  /* 0x0000000000257202 */ /* 0x000fe40000000f00 */
[----:B------:R-:W-:-:S07]  /*03d0*/  MOV R6, 0x3f0 ;  /* 0x000003f000067802 */ /* 0x000fce0000000f00 */
[----:B------:R-:W-:Y:S05]  /*03e0*/  CALL.REL.NOINC `($__internal_1_$__cuda_sm3x_div_rn_noftz_f32_slowpath) ;  /* 0x0000006400287944 */ /* 0x000fea0003c00000 */
[----:B------:R-:W-:-:S07]  /*03f0*/  MOV R29, R5 ;  /* 0x00000005001d7202 */ /* 0x000fce0000000f00 */
.L_x_4:
[----:B------:R-:W-:Y:S05]  /*0400*/  BSYNC.RECONVERGENT B2 ;  /* 0x0000000000027941 */ /* 0x000fea0003800200 */
.L_x_3:
[----:B------:R-:W-:Y:S01]  /*0410*/  FADD R29, -R29, 1 ;  /* 0x3f8000001d1d7421 */ /* 0x000fe20000000100 */
[-C--:B------:R-:W-:Y:S01]  /*0420*/  FFMA R4, RZ, R26.reuse, -0.24253563582897186279 ;  /* 0xbe785b43ff047423 */ /* 0x080fe2000000001a */
[----:B------:R-:W-:Y:S01]  /*0430*/  FADD R10, RZ, R26 ;  /* 0x0000001aff0a7221 */ /* 0x000fe20000000000 */
[----:B------:R-:W-:Y:S01]  /*0440*/  FFMA R2, -RZ, R26, 0.97014254331588745117 ;  /* 0x3f785b43ff027423 */ /* 0x000fe2000000011a */
[----:B------:R-:W-:Y:S01]  /*0450*/  BSSY.RECONVERGENT B0, `(.L_x_5) ;  /* 0x0000013000007945 */ /* 0x000fe20003800200 */
[C---:B------:R-:W-:Y:S01]  /*0460*/  FFMA R4, R29.reuse, 0.97014254331588745117, R4 ;  /* 0x3f785b431d047823 */ /* 0x040fe20000000004 */
[----:B------:R-:W-:Y:S01]  /*0470*/  FFMA R10, RZ, R29, R10 ;  /* 0x0000001dff0a7223 */ /* 0x000fe2000000000a */
[----:B------:R-:W-:Y:S01]  /*0480*/  FFMA R2, R29, 0.24253563582897186279, R2 ;  /* 0x3e785b431d027823 */ /* 0x000fe20000000002 */
[----:B------:R-:W-:Y:S02]  /*0490*/  HFMA2 R8, -RZ, RZ, 1.875, 0 ;  /* 0x3f800000ff087431 */ /* 0x000fe400000001ff */
[----:B------:R-:W-:-:S04]  /*04a0*/  FMUL R3, R4, R4 ;  /* 0x0000000404037220 */ /* 0x000fc80000400000 */
[----:B------:R-:W-:-:S04]  /*04b0*/  FFMA R3, R10, R10, R3 ;  /* 0x0000000a0a037223 */ /* 0x000fc80000000003 */
[----:B------:R-:W-:-:S04]  /*04c0*/  FFMA R5, R2, R2, R3 ;  /* 0x0000000202057223 */ /* 0x000fc80000000003 */
[----:B------:R0:W1:Y:S01]  /*04d0*/  MUFU.RSQ R0, R5 ;  /* 0x0000000500007308 */ /* 0x0000620000001400 */
[----:B------:R-:W-:-:S04]  /*04e0*/  IADD3 R3, PT, PT, R5, -0xd000000, RZ ;  /* 0xf300000005037810 */ /* 0x000fc80007ffe0ff */
[----:B------:R-:W-:-:S13]  /*04f0*/  ISETP.GT.U32.AND P0, PT, R3, 0x727fffff, PT ;  /* 0x727fffff0300780c */ /* 0x000fda0003f04070 */
[----:B01----:R-:W-:Y:S05]  /*0500*/  @!P0 BRA `(.L_x_6) ;  /* 0x00000000000c8947 */ /* 0x003fea0003800000 */
[----:B------:R-:W-:-:S07]  /*0510*/  MOV R6, 0x530 ;  /* 0x0000053000067802 */ /* 0x000fce0000000f00 */
[----:B------:R-:W-:Y:S05]  /*0520*/  CALL.REL.NOINC `($__internal_0_$__cuda_sm20_sqrt_rn_f32_slowpath) ;  /* 0x00000060007c7944 */ /* 0x000fea0003c00000 */
[----:B------:R-:W-:Y:S05]  /*0530*/  BRA `(.L_x_7) ;  /* 0x0000000000107947 */ /* 0x000fea0003800000 */
.L_x_6:
[----:B------:R-:W-:Y:S01]  /*0540*/  FMUL.FTZ R37, R5, R0 ;  /* 0x0000000005257220 */ /* 0x000fe20000410000 */
[----:B------:R-:W-:-:S03]  /*0550*/  FMUL.FTZ R3, R0, 0.5 ;  /* 0x3f00000000037820 */ /* 0x000fc60000410000 */
[----:B------:R-:W-:-:S04]  /*0560*/  FFMA R0, -R37, R37, R5 ;  /* 0x0000002525007223 */ /* 0x000fc80000000105 */
[----:B------:R-:W-:-:S07]  /*0570*/  FFMA R37, R0, R3, R37 ;  /* 0x0000000300257223 */ /* 0x000fce0000000025 */
.L_x_7:
[----:B------:R-:W-:Y:S05]  /*0580*/  BSYNC.RECONVERGENT B0 ;  /* 0x0000000000007941 */ /* 0x000fea0003800200 */
.L_x_5:
[----:B------:R-:W0:Y:S01]  /*0590*/  MUFU.RCP R0, R37 ;  /* 0x0000002500007308 */ /* 0x000e220000001000 */
[----:B------:R-:W-:Y:S07]  /*05a0*/  BSSY.RECONVERGENT B2, `(.L_x_8) ;  /* 0x000000c000027945 */ /* 0x000fee0003800200 */
[----:B------:R-:W1:Y:S01]  /*05b0*/  FCHK P0, R10, R37 ;  /* 0x000000250a007302 */ /* 0x000e620000000000 */
[----:B0-----:R-:W-:-:S04]  /*05c0*/  FFMA R3, R0, -R37, 1 ;  /* 0x3f80000000037423 */ /* 0x001fc80000000825 */
[----:B------:R-:W-:-:S04]  /*05d0*/  FFMA R3, R0, R3, R0 ;  /* 0x0000000300037223 */ /* 0x000fc80000000000 */
[----:B------:R-:W-:-:S04]  /*05e0*/  FFMA R0, R10, R3, RZ ;  /* 0x000000030a007223 */ /* 0x000fc800000000ff */
[----:B------:R-:W-:-:S04]  /*05f0*/  FFMA R5, R0, -R37, R10 ;  /* 0x8000002500057223 */ /* 0x000fc8000000000a */
[----:B------:R-:W-:Y:S01]  /*0600*/  FFMA R0, R3, R5, R0 ;  /* 0x0000000503007223 */ /* 0x000fe20000000000 */
[----:B-1----:R-:W-:Y:S06]  /*0610*/  @!P0 BRA `(.L_x_9) ;  /* 0x0000000000108947 */ /* 0x002fec0003800000 */
[----:B------:R-:W-:Y:S02]  /*0620*/  MOV R5, R10 ;  /* 0x0000000a00057202 */ /* 0x000fe40000000f00 */
[----:B------:R-:W-:-:S07]  /*0630*/  MOV R6, 0x650 ;  /* 0x0000065000067802 */ /* 0x000fce0000000f00 */
[----:B------:R-:W-:Y:S05]  /*0640*/  CALL.REL.NOINC `($__internal_1_$__cuda_sm3x_div_rn_noftz_f32_slowpath) ;  /* 0x0000006000907944 */ /* 0x000fea0003c00000 */
[----:B------:R-:W-:-:S07]  /*0650*/  MOV R0, R5 ;  /* 0x0000000500007202 */ /* 0x000fce0000000f00 */
.L_x_9:
[----:B------:R-:W-:Y:S05]  /*0660*/  BSYNC.RECONVERGENT B2 ;  /* 0x0000000000027941 */ /* 0x000fea0003800200 */
.L_x_8:
        /* <DEDUP_REMOVED lines=13> */
.L_x_11:
[----:B------:R-:W-:Y:S05]  /*0740*/  BSYNC.RECONVERGENT B2 ;  /* 0x0000000000027941 */ /* 0x000fea0003800200 */
.L_x_10:
        /* <DEDUP_REMOVED lines=13> */
.L_x_13:
[----:B------:R-:W-:Y:S05]  /*0820*/  BSYNC.RECONVERGENT B2 ;  /* 0x0000000000027941 */ /* 0x000fea0003800200 */
.L_x_12:
[----:B------:R-:W0:Y:S01]  /*0830*/  LDC R6, c[0x0][0x390] ;  /* 0x0000e400ff067b82 */ /* 0x000e220000000800 */
[----:B------:R-:W-:Y:S01]  /*0840*/  HFMA2 R5, -RZ, RZ, 3.390625, 0 ;  /* 0x42c80000ff057431 */ /* 0x000fe200000001ff */
[----:B------:R-:W-:-:S05]  /*0850*/  MOV R2, 0x3f800000 ;  /* 0x3f80000000027802 */ /* 0x000fca0000000f00 */
[----:B------:R-:W-:-:S04]  /*0860*/  FFMA R2, R5, -0.0099999997764825820923, R2 ;  /* 0xbc23d70a05027823 */ /* 0x000fc80000000002 */
[----:B------:R-:W-:Y:S01]  /*0870*/  FFMA R2, R2, R5, 100 ;  /* 0x42c8000002027423 */ /* 0x000fe20000000005 */
[----:B0-----:R-:W0:Y:S03]  /*0880*/  FCHK P0, R6, 0.0099999997764825820923 ;  /* 0x3c23d70a06007902 */ /* 0x001e260000000000 */
[----:B------:R-:W-:-:S04]  /*0890*/  FFMA R5, R2, R6, RZ ;  /* 0x0000000602057223 */ /* 0x000fc800000000ff */
[----:B------:R-:W-:-:S04]  /*08a0*/  FFMA R4, R5, -0.0099999997764825820923, R6 ;  /* 0xbc23d70a05047823 */ /* 0x000fc80000000006 */
[----:B------:R-:W-:Y:S01]  /*08b0*/  FFMA R5, R2, R4, R5 ;  /* 0x0000000402057223 */ /* 0x000fe20000000005 */
[----:B0-----:R-:W-:Y:S06]  /*08c0*/  @!P0 BRA `(.L_x_14) ;  /* 0x0000000000148947 */ /* 0x001fec0003800000 */
[----:B------:R-:W0:Y:S01]  /*08d0*/  LDCU UR4, c[0x0][0x390] ;  /* 0x00007200ff0477ac */ /* 0x000e220008000800 */
[----:B------:R-:W-:Y:S02]  /*08e0*/  MOV R37, 0x3c23d70a ;  /* 0x3c23d70a00257802 */ /* 0x000fe40000000f00 */
[----:B------:R-:W-:Y:S02]  /*08f0*/  MOV R6, 0x920 ;  /* 0x0000092000067802 */ /* 0x000fe40000000f00 */
[----:B0-----:R-:W-:-:S07]  /*0900*/  MOV R5, UR4 ;  /* 0x0000000400057c02 */ /* 0x001fce0008000f00 */
[----:B------:R-:W-:Y:S05]  /*0910*/  CALL.REL.NOINC `($__internal_1_$__cuda_sm3x_div_rn_noftz_f32_slowpath) ;  /* 0x0000005c00dc7944 */ /* 0x000fea0003c00000 */
.L_x_14:
[----:B------:R-:W0:Y:S01]  /*0920*/  F2I.TRUNC.NTZ R5, R5 ;  /* 0x0000000500057305 */ /* 0x000e22000020f100 */
[----:B------:R-:W-:Y:S01]  /*0930*/  BSSY.RECONVERGENT B2, `(.L_x_15) ;  /* 0x0000255000027945 */ /* 0x000fe20003800200 */
[----:B------:R-:W-:Y:S02]  /*0940*/  MOV R10, RZ ;  /* 0x000000ff000a7202 */ /* 0x000fe40000000f00 */
[----:B------:R-:W-:Y:S02]  /*0950*/  MOV R11, 0x40400000 ;  /* 0x40400000000b7802 */ /* 0x000fe40000000f00 */
[----:B------:R-:W-:Y:S02]  /*0960*/  MOV R13, 0xbfc00000 ;  /* 0xbfc00000000d7802 */ /* 0x000fe40000000f00 */
[----:B------:R-:W-:Y:S02]  /*0970*/  MOV R12, 0x40000000 ;  /* 0x40000000000c7802 */ /* 0x000fe40000000f00 */
[----:B------:R-:W-:-:S02]  /*0980*/  MOV R15, 0x3f800000 ;  /* 0x3f800000000f7802 */ /* 0x000fc40000000f00 */
[----:B------:R-:W-:Y:S02]  /*0990*/  MOV R28, 0x40000000 ;  /* 0x40000000001c7802 */ /* 0x000fe40000000f00 */
[----:B------:R-:W-:Y:S02]  /*09a0*/  MOV R14, 0x40400000 ;  /* 0x40400000000e7802 */ /* 0x000fe40000000f00 */
[----:B0-----:R-:W-:Y:S02]  /*09b0*/  ISETP.GE.AND P0, PT, R5, 0x1, PT ;  /* 0x000000010500780c */ /* 0x001fe40003f06270 */
[----:B------:R-:W-:-:S11]  /*09c0*/  MOV R27, RZ ;  /* 0x000000ff001b7202 */ /* 0x000fd60000000f00 */
[----:B------:R-:W-:Y:S05]  /*09d0*/  @!P0 BRA `(.L_x_16) ;  /* 0x0000002400288947 */ /* 0x000fea0003800000 */
[----:B------:R-:W-:Y:S01]  /*09e0*/  HFMA2 R2, -RZ, RZ, 1.0341796875, -112.625 ;  /* 0x3c23d70aff027431 */ /* 0x000fe200000001ff */
[----:B------:R-:W-:Y:S01]  /*09f0*/  IADD3 R16, PT, PT, -R5, RZ, RZ ;  /* 0x000000ff05107210 */ /* 0x000fe20007ffe1ff */
[----:B------:R-:W-:Y:S01]  /*0a00*/  HFMA2 R17, -RZ, RZ, -1.6494140625, -0.002735137939453125 ;  /* 0xbe99999aff117431 */ /* 0x000fe200000001ff */
[----:B------:R-:W-:Y:S01]  /*0a10*/  MOV R13, 0xbfc00000 ;  /* 0xbfc00000000d7802 */ /* 0x000fe20000000f00 */
[----:B------:R-:W-:Y:S01]  /*0a20*/  HFMA2 R15, -RZ, RZ, 1.875, 0 ;  /* 0x3f800000ff0f7431 */ /* 0x000fe200000001ff */
[----:B------:R-:W-:Y:S01]  /*0a30*/  MOV R18, 0x3f4ccccd ;  /* 0x3f4ccccd00127802 */ /* 0x000fe20000000f00 */
[----:B------:R-:W-:Y:S01]  /*0a40*/  HFMA2 R19, -RZ, RZ, 1.57421875, -19.203125 ;  /* 0x3e4ccccdff137431 */ /* 0x000fe200000001ff */
[----:B------:R-:W-:Y:S01]  /*0a50*/  MOV R20, 0xbf666666 ;  /* 0xbf66666600147802 */ /* 0x000fe20000000f00 */
[----:B------:R-:W-:Y:S01]  /*0a60*/  HFMA2 R14, -RZ, RZ, 2.125, 0 ;  /* 0x40400000ff0e7431 */ /* 0x000fe200000001ff */
[----:B------:R-:W-:Y:S01]  /*0a70*/  MOV R28, 0x40000000 ;  /* 0x40000000001c7802 */ /* 0x000fe20000000f00 */
[----:B------:R-:W-:-:S02]  /*0a80*/  HFMA2 R10, -RZ, RZ, 0, 0 ;  /* 0x00000000ff0a7431 */ /* 0x000fc400000001ff */
[-C--:B------:R-:W-:Y:S01]  /*0a90*/  FFMA R29, R29, R2.reuse, 0.5 ;  /* 0x3f0000001d1d7423 */ /* 0x080fe20000000002 */
[----:B------:R-:W-:Y:S02]  /*0aa0*/  HFMA2 R21, -RZ, RZ, 0, 0 ;  /* 0x00000000ff157431 */ /* 0x000fe400000001ff */
[----:B------:R-:W-:Y:S01]  /*0ab0*/  FFMA R26, R26, R2, -1 ;  /* 0xbf8000001a1a7423 */ /* 0x000fe20000000002 */
[----:B------:R-:W-:Y:S01]  /*0ac0*/  HFMA2 R8, -RZ, RZ, 1.875, 0 ;  /* 0x3f800000ff087431 */ /* 0x000fe200000001ff */
[----:B------:R-:W-:Y:S02]  /*0ad0*/  MOV R27, RZ ;  /* 0x000000ff001b7202 */ /* 0x000fe40000000f00 */
[----:B------:R-:W-:Y:S02]  /*0ae0*/  CS2R R22, SRZ ;  /* 0x0000000000167805 */ /* 0x000fe4000001ff00 */
[----:B------:R-:W-:Y:S02]  /*0af0*/  MOV R11, 0x40400000 ;  /* 0x40400000000b7802 */ /* 0x000fe40000000f00 */
[----:B------:R-:W-:-:S07]  /*0b00*/  MOV R12, 0x40000000 ;  /* 0x40000000000c7802 */ /* 0x000fce0000000f00 */
.L_x_80:
[----:B------:R-:W-:Y:S01]  /*0b10*/  FSETP.GEU.AND P0, PT, R14, 1, PT ;  /* 0x3f8000000e00780b */ /* 0x000fe20003f0e000 */
[----:B------:R-:W-:Y:S01]  /*0b20*/  FADD R34, -R13, R28 ;  /* 0x0000001c0d227221 */ /* 0x000fe20000000100 */
[----:B------:R-:W-:Y:S01]  /*0b30*/  FSETP.GEU.AND P1, PT, R12, 0.69999998807907104492, PT ;  /* 0x3f3333330c00780b */ /* 0x000fe20003f2e000 */
[----:B------:R-:W-:Y:S01]  /*0b40*/  FADD R2, -R8, R27 ;  /* 0x0000001b08027221 */ /* 0x000fe20000000100 */
[----:B------:R-:W-:Y:S01]  /*0b50*/  FADD R23, R23, -0.0049999998882412910461 ;  /* 0xbba3d70a17177421 */ /* 0x000fe20000000000 */
[----:B------:R-:W-:Y:S01]  /*0b60*/  FSETP.GEU.AND P2, PT, R15, 0.40000000596046447754, PT ;  /* 0x3ecccccd0f00780b */ /* 0x000fe20003f4e000 */
[----:B------:R-:W-:Y:S01]  /*0b70*/  FADD R21, R21, -0.0049999998882412910461 ;  /* 0xbba3d70a15157421 */ /* 0x000fe20000000000 */
[----:B------:R-:W-:Y:S01]  /*0b80*/  FADD R22, R22, -0.0049999998882412910461 ;  /* 0xbba3d70a16167421 */ /* 0x000fe20000000000 */
[----:B------:R-:W-:Y:S05]  /*0b90*/  BSSY.RECONVERGENT B3, `(.L_x_17) ;  /* 0x00000a3000037945 */ /* 0x000fea0003800200 */
[----:B------:R-:W-:Y:S01]  /*0ba0*/  @!P0 MOV R14, 0x3f800000 ;  /* 0x3f800000000e8802 */ /* 0x000fe20000000f00 */
[----:B------:R-:W-:Y:S01]  /*0bb0*/  @!P0 FMUL R23, R23, -0.80000001192092895508 ;  /* 0xbf4ccccd17178820 */ /* 0x000fe20000400000 */
[----:B------:R-:W-:Y:S01]  /*0bc0*/  @!P1 MOV R12, 0x3f333333 ;  /* 0x3f333333000c9802 */ /* 0x000fe20000000f00 */
[----:B------:R-:W-:Y:S01]  /*0bd0*/  @!P0 FMUL R26, R26, 0.94999998807907104492 ;  /* 0x3f7333331a1a8820 */ /* 0x000fe20000400000 */
[----:B------:R-:W-:Y:S01]  /*0be0*/  @!P0 FMUL R29, R29, 0.94999998807907104492 ;  /* 0x3f7333331d1d8820 */ /* 0x000fe20000400000 */
[----:B------:R-:W-:Y:S01]  /*0bf0*/  @!P1 FMUL R21, R21, -0.80000001192092895508 ;  /* 0xbf4ccccd15159820 */ /* 0x000fe20000400000 */
[----:B------:R-:W-:Y:S01]  /*0c00*/  @!P1 FMUL R18, R18, 0.94999998807907104492 ;  /* 0x3f73333312129820 */ /* 0x000fe20000400000 */
[----:B------:R-:W-:Y:S01]  /*0c10*/  FADD R4, -R12, R14 ;  /* 0x0000000e0c047221 */ /* 0x000fe20000000100 */
[----:B------:R-:W-:Y:S01]  /*0c20*/  @!P1 FMUL R17, R17, 0.94999998807907104492 ;  /* 0x3f73333311119820 */ /* 0x000fe20000400000 */
[----:B------:R-:W-:Y:S01]  /*0c30*/  @!P2 FMUL R22, R22, -0.80000001192092895508 ;  /* 0xbf4ccccd1616a820 */ /* 0x000fe20000400000 */
[----:B------:R-:W-:Y:S01]  /*0c40*/  @!P2 FMUL R19, R19, 0.94999998807907104492 ;  /* 0x3f7333331313a820 */ /* 0x000fe20000400000 */
[----:B------:R-:W-:Y:S01]  /*0c50*/  FMUL R5, R4, R4 ;  /* 0x0000000404057220 */ /* 0x000fe20000400000 */
[----:B------:R-:W-:Y:S01]  /*0c60*/  @!P2 FMUL R20, R20, 0.94999998807907104492 ;  /* 0x3f7333331414a820 */ /* 0x000fe20000400000 */
[----:B------:R-:W-:-:S02]  /*0c70*/  @!P2 MOV R15, 0x3ecccccd ;  /* 0x3ecccccd000fa802 */ /* 0x000fc40000000f00 */
[----:B------:R-:W-:-:S04]  /*0c80*/  FFMA R5, R34, R34, R5 ;  /* 0x0000002222057223 */ /* 0x000fc80000000005 */
[----:B------:R-:W-:-:S05]  /*0c90*/  FFMA R6, R2, R2, R5 ;  /* 0x0000000202067223 */ /* 0x000fca0000000005 */
[----:B------:R-:W-:-:S13]  /*0ca0*/  FSETP.GEU.AND P0, PT, R6, 2.8900001049041748047, PT ;  /* 0x4038f5c30600780b */ /* 0x000fda0003f0e000 */
[----:B------:R-:W-:Y:S05]  /*0cb0*/  @P0 BRA `(.L_x_18) ;  /* 0x0000000800400947 */ /* 0x000fea0003800000 */
[----:B------:R-:W-:Y:S01]  /*0cc0*/  IADD3 R24, PT, PT, R6, -0xd000000, RZ ;  /* 0xf300000006187810 */ /* 0x000fe20007ffe0ff */
[----:B------:R0:W1:Y:S01]  /*0cd0*/  MUFU.RSQ R5, R6 ;  /* 0x0000000600057308 */ /* 0x0000620000001400 */
[----:B------:R-:W-:Y:S02]  /*0ce0*/  BSSY.RECONVERGENT B0, `(.L_x_19) ;  /* 0x000000b000007945 */ /* 0x000fe40003800200 */
[----:B------:R-:W-:-:S13]  /*0cf0*/  ISETP.GT.U32.AND P0, PT, R24, 0x727fffff, PT ;  /* 0x727fffff1800780c */ /* 0x000fda0003f04070 */
[----:B0-----:R-:W-:Y:S05]  /*0d00*/  @!P0 BRA `(.L_x_20) ;  /* 0x0000000000108947 */ /* 0x001fea0003800000 */
[----:B-1----:R-:W-:Y:S02]  /*0d10*/  MOV R5, R6 ;  /* 0x0000000600057202 */ /* 0x002fe40000000f00 */
[----:B------:R-:W-:-:S07]  /*0d20*/  MOV R6, 0xd40 ;  /* 0x00000d4000067802 */ /* 0x000fce0000000f00 */
[----:B------:R-:W-:Y:S05]  /*0d30*/  CALL.REL.NOINC `($__internal_0_$__cuda_sm20_sqrt_rn_f32_slowpath) ;  /* 0x0000005800787944 */ /* 0x000fea0003c00000 */
[----:B------:R-:W-:Y:S05]  /*0d40*/  BRA `(.L_x_21) ;  /* 0x0000000000107947 */ /* 0x000fea0003800000 */
.L_x_20:
[----:B-1----:R-:W-:Y:S01]  /*0d50*/  FMUL.FTZ R37, R6, R5 ;  /* 0x0000000506257220 */ /* 0x002fe20000410000 */
[----:B------:R-:W-:-:S03]  /*0d60*/  FMUL.FTZ R5, R5, 0.5 ;  /* 0x3f00000005057820 */ /* 0x000fc60000410000 */
[----:B------:R-:W-:-:S04]  /*0d70*/  FFMA R6, -R37, R37, R6 ;  /* 0x0000002525067223 */ /* 0x000fc80000000106 */
[----:B------:R-:W-:-:S07]  /*0d80*/  FFMA R37, R6, R5, R37 ;  /* 0x0000000506257223 */ /* 0x000fce0000000025 */
.L_x_21:
[----:B------:R-:W-:Y:S05]  /*0d90*/  BSYNC.RECONVERGENT B0 ;  /* 0x0000000000007941 */ /* 0x000fea0003800200 */
.L_x_19:
        /* <DEDUP_REMOVED lines=13> */
.L_x_23:
[----:B------:R-:W-:Y:S05]  /*0e70*/  BSYNC.RECONVERGENT B4 ;  /* 0x0000000000047941 */ /* 0x000fea0003800200 */
.L_x_22:
        /* <DEDUP_REMOVED lines=13> */
.L_x_25:
[----:B------:R-:W-:Y:S05]  /*0f50*/  BSYNC.RECONVERGENT B4 ;  /* 0x0000000000047941 */ /* 0x000fea0003800200 */
.L_x_24:
        /* <DEDUP_REMOVED lines=13> */
.L_x_27:
[----:B------:R-:W-:Y:S05]  /*1030*/  BSYNC.RECONVERGENT B4 ;  /* 0x0000000000047941 */ /* 0x000fea0003800200 */
.L_x_26:
[----:B------:R-:W-:Y:S01]  /*1040*/  FADD R2, -R21, R23 ;  /* 0x0000001715027221 */ /* 0x000fe20000000100 */
[----:B------:R-:W-:Y:S01]  /*1050*/  FADD R5, R26, -R18 ;  /* 0x800000121a057221 */ /* 0x000fe20000000000 */
[----:B------:R-:W-:Y:S01]  /*1060*/  FADD R25, R29, -R17 ;  /* 0x800000111d197221 */ /* 0x000fe20000000000 */
[----:B------:R-:W-:Y:S01]  /*1070*/  FADD R37, -R37, 1.7000000476837158203 ;  /* 0x3fd9999a25257421 */ /* 0x000fe20000000100 */
[----:B------:R-:W-:-:S04]  /*1080*/  FMUL R2, R2, R35 ;  /* 0x0000002302027220 */ /* 0x000fc80000400000 */
[-C--:B------:R-:W-:Y:S01]  /*1090*/  FFMA R2, R5, R36.reuse, R2 ;  /* 0x0000002405027223 */ /* 0x080fe20000000002 */
[----:B------:R-:W-:-:S03]  /*10a0*/  FMUL R5, R37, R36 ;  /* 0x0000002425057220 */ /* 0x000fc60000400000 */
[-C--:B------:R-:W-:Y:S01]  /*10b0*/  FFMA R6, R25, R4.reuse, R2 ;  /* 0x0000000419067223 */ /* 0x080fe20000000002 */
[C---:B------:R-:W-:Y:S01]  /*10c0*/  FMUL R25, R37.reuse, R35 ;  /* 0x0000002325197220 */ /* 0x040fe20000400000 */
[----:B------:R-:W-:Y:S01]  /*10d0*/  FMUL R2, R37, R4 ;  /* 0x0000000425027220 */ /* 0x000fe20000400000 */
[C---:B------:R-:W-:Y:S01]  /*10e0*/  FFMA R28, R5.reuse, 0.25539836287498474121, R28 ;  /* 0x3e82c393051c7823 */ /* 0x040fe2000000001c */
[----:B------:R-:W-:Y:S01]  /*10f0*/  FFMA R13, R5, -0.74460166692733764648, R13 ;  /* 0xbf3e9e37050d7823 */ /* 0x000fe2000000000d */
[----:B------:R-:W-:Y:S01]  /*1100*/  FSETP.GEU.AND P0, PT, R6, RZ, PT ;  /* 0x000000ff0600720b */ /* 0x000fe20003f0e000 */
[C---:B------:R-:W-:Y:S01]  /*1110*/  FFMA R14, R25.reuse, 0.25539836287498474121, R14 ;  /* 0x3e82c393190e7823 */ /* 0x040fe2000000000e */
[----:B------:R-:W-:Y:S01]  /*1120*/  FFMA R12, R25, -0.74460166692733764648, R12 ;  /* 0xbf3e9e37190c7823 */ /* 0x000fe2000000000c */
[C---:B------:R-:W-:Y:S01]  /*1130*/  FFMA R27, R2.reuse, 0.25539836287498474121, R27 ;  /* 0x3e82c393021b7823 */ /* 0x040fe2000000001b */
[----:B------:R-:W-:-:S09]  /*1140*/  FFMA R8, R2, -0.74460166692733764648, R8 ;  /* 0xbf3e9e3702087823 */ /* 0x000fd20000000008 */
[----:B------:R-:W-:Y:S05]  /*1150*/  @P0 BRA `(.L_x_18) ;  /* 0x0000000400180947 */ /* 0x000fea0003800000 */
[----:B------:R-:W-:Y:S01]  /*1160*/  HFMA2 R25, -RZ, RZ, 1.626953125, -3.787109375 ;  /* 0x3e82c393ff197431 */ /* 0x000fe200000001ff */
[----:B------:R-:W-:Y:S01]  /*1170*/  MOV R2, 0x3f800000 ;  /* 0x3f80000000027802 */ /* 0x000fe20000000f00 */
[----:B------:R-:W-:Y:S01]  /*1180*/  FMUL R5, R6, -1.7999999523162841797 ;  /* 0xbfe6666606057820 */ /* 0x000fe20000400000 */
[----:B------:R-:W-:Y:S03]  /*1190*/  BSSY.RECONVERGENT B4, `(.L_x_28) ;  /* 0x000000c000047945 */ /* 0x000fe60003800200 */
[----:B------:R-:W0:Y:S01]  /*11a0*/  FCHK P0, R5, 3.9154520034790039062 ;  /* 0x407a96c405007902 */ /* 0x000e220000000000 */
[----:B------:R-:W-:-:S04]  /*11b0*/  FFMA R2, R25, -3.9154520034790039062, R2 ;  /* 0xc07a96c419027823 */ /* 0x000fc80000000002 */
[----:B------:R-:W-:-:S04]  /*11c0*/  FFMA R2, R2, R25, 0.25539836287498474121 ;  /* 0x3e82c39302027423 */ /* 0x000fc80000000019 */
[----:B------:R-:W-:-:S04]  /*11d0*/  FFMA R6, R5, R2, RZ ;  /* 0x0000000205067223 */ /* 0x000fc800000000ff */
[----:B------:R-:W-:-:S04]  /*11e0*/  FFMA R25, R6, -3.9154520034790039062, R5 ;  /* 0xc07a96c406197823 */ /* 0x000fc80000000005 */
[----:B------:R-:W-:Y:S01]  /*11f0*/  FFMA R25, R2, R25, R6 ;  /* 0x0000001902197223 */ /* 0x000fe20000000006 */
[----:B0-----:R-:W-:Y:S06]  /*1200*/  @!P0 BRA `(.L_x_29) ;  /* 0x0000000000108947 */ /* 0x001fec0003800000 */
[----:B------:R-:W-:Y:S02]  /*1210*/  MOV R37, 0x407a96c4 ;  /* 0x407a96c400257802 */ /* 0x000fe40000000f00 */
[----:B------:R-:W-:-:S07]  /*1220*/  MOV R6, 0x1240 ;  /* 0x0000124000067802 */ /* 0x000fce0000000f00 */
[----:B------:R-:W-:Y:S05]  /*1230*/  CALL.REL.NOINC `($__internal_1_$__cuda_sm3x_div_rn_noftz_f32_slowpath) ;  /* 0x0000005400947944 */ /* 0x000fea0003c00000 */
[----:B------:R-:W-:-:S07]  /*1240*/  MOV R25, R5 ;  /* 0x0000000500197202 */ /* 0x000fce0000000f00 */
.L_x_29:
[----:B------:R-:W-:Y:S05]  /*1250*/  BSYNC.RECONVERGENT B4 ;  /* 0x0000000000047941 */ /* 0x000fea0003800200 */
.L_x_28:
[----:B------:R-:W-:Y:S01]  /*1260*/  HFMA2 R31, -RZ, RZ, 2.11328125, -0.001651763916015625 ;  /* 0x403a96c4ff1f7431 */ /* 0x000fe200000001ff */
[----:B------:R-:W-:Y:S01]  /*1270*/  MOV R2, 0x3f800000 ;  /* 0x3f80000000027802 */ /* 0x000fe20000000f00 */
[C---:B------:R-:W-:Y:S01]  /*1280*/  FMUL R5, R25.reuse, R36 ;  /* 0x0000002419057220 */ /* 0x040fe20000400000 */
[----:B------:R-:W-:Y:S01]  /*1290*/  FMUL R4, R25, R4 ;  /* 0x0000000419047220 */ /* 0x000fe20000400000 */
[----:B------:R-:W-:Y:S02]  /*12a0*/  BSSY.RECONVERGENT B4, `(.L_x_30) ;  /* 0x0000010000047945 */ /* 0x000fe40003800200 */
[----:B------:R-:W0:Y:S01]  /*12b0*/  FCHK P0, R5, 0.34299999475479125977 ;  /* 0x3eaf9db205007902 */ /* 0x000e220000000000 */
[----:B------:R-:W-:Y:S01]  /*12c0*/  FADD R26, R26, R5 ;  /* 0x000000051a1a7221 */ /* 0x000fe20000000000 */
[----:B------:R-:W-:Y:S01]  /*12d0*/  FADD R29, R29, R4 ;  /* 0x000000041d1d7221 */ /* 0x000fe20000000000 */
[----:B------:R-:W-:-:S04]  /*12e0*/  FFMA R2, R31, -0.34299999475479125977, R2 ;  /* 0xbeaf9db21f027823 */ /* 0x000fc80000000002 */
[----:B------:R-:W-:Y:S01]  /*12f0*/  FFMA R6, R2, R31, 2.9154520034790039062 ;  /* 0x403a96c402067423 */ /* 0x000fe2000000001f */
[----:B------:R-:W-:-:S03]  /*1300*/  FMUL R2, R25, R35 ;  /* 0x0000002319027220 */ /* 0x000fc60000400000 */
[----:B------:R-:W-:Y:S01]  /*1310*/  FFMA R24, R5, R6, RZ ;  /* 0x0000000605187223 */ /* 0x000fe200000000ff */
[----:B------:R-:W-:-:S03]  /*1320*/  FADD R23, R23, R2 ;  /* 0x0000000217177221 */ /* 0x000fc60000000000 */
[----:B------:R-:W-:-:S04]  /*1330*/  FFMA R31, R24, -0.34299999475479125977, R5 ;  /* 0xbeaf9db2181f7823 */ /* 0x000fc80000000005 */
[----:B------:R-:W-:Y:S01]  /*1340*/  FFMA R31, R6, R31, R24 ;  /* 0x0000001f061f7223 */ /* 0x000fe20000000018 */
[----:B0-----:R-:W-:Y:S06]  /*1350*/  @!P0 BRA `(.L_x_31) ;  /* 0x0000000000108947 */ /* 0x001fec0003800000 */
[----:B------:R-:W-:Y:S02]  /*1360*/  MOV R37, 0x3eaf9db2 ;  /* 0x3eaf9db200257802 */ /* 0x000fe40000000f00 */
[----:B------:R-:W-:-:S07]  /*1370*/  MOV R6, 0x1390 ;  /* 0x0000139000067802 */ /* 0x000fce0000000f00 */
[----:B------:R-:W-:Y:S05]  /*1380*/  CALL.REL.NOINC `($__internal_1_$__cuda_sm3x_div_rn_noftz_f32_slowpath) ;  /* 0x0000005400407944 */ /* 0x000fea0003c00000 */
[----:B------:R-:W-:-:S07]  /*1390*/  MOV R31, R5 ;  /* 0x00000005001f7202 */ /* 0x000fce0000000f00 */
.L_x_31:
[----:B------:R-:W-:Y:S05]  /*13a0*/  BSYNC.RECONVERGENT B4 ;  /* 0x0000000000047941 */ /* 0x000fea0003800200 */
.L_x_30:
[----:B------:R-:W-:Y:S01]  /*13b0*/  HFMA2 R6, -RZ, RZ, 2.11328125, -0.001651763916015625 ;  /* 0x403a96c4ff067431 */ /* 0x000fe200000001ff */
[----:B------:R-:W-:Y:S01]  /*13c0*/  MOV R5, 0x3eaf9db2 ;  /* 0x3eaf9db200057802 */ /* 0x000fe20000000f00 */
[----:B------:R-:W0:Y:S01]  /*13d0*/  FCHK P0, R2, 0.34299999475479125977 ;  /* 0x3eaf9db202007902 */ /* 0x000e220000000000 */
[----:B------:R-:W-:Y:S01]  /*13e0*/  BSSY.RECONVERGENT B4, `(.L_x_32) ;  /* 0x000000c000047945 */ /* 0x000fe20003800200 */
[----:B------:R-:W-:Y:S02]  /*13f0*/  FADD R18, R18, -R31 ;  /* 0x8000001f12127221 */ /* 0x000fe40000000000 */
[----:B------:R-:W-:-:S04]  /*1400*/  FFMA R5, R6, -R5, 1 ;  /* 0x3f80000006057423 */ /* 0x000fc80000000805 */
[----:B------:R-:W-:-:S04]  /*1410*/  FFMA R5, R5, R6, 2.9154520034790039062 ;  /* 0x403a96c405057423 */ /* 0x000fc80000000006 */
[----:B------:R-:W-:-:S04]  /*1420*/  FFMA R6, R2, R5, RZ ;  /* 0x0000000502067223 */ /* 0x000fc800000000ff */
[----:B------:R-:W-:-:S04]  /*1430*/  FFMA R24, R6, -0.34299999475479125977, R2 ;  /* 0xbeaf9db206187823 */ /* 0x000fc80000000002 */
[----:B------:R-:W-:Y:S01]  /*1440*/  FFMA R5, R5, R24, R6 ;  /* 0x0000001805057223 */ /* 0x000fe20000000006 */
[----:B0-----:R-:W-:Y:S06]  /*1450*/  @!P0 BRA `(.L_x_33) ;  /* 0x0000000000108947 */ /* 0x001fec0003800000 */
[----:B------:R-:W-:Y:S02]  /*1460*/  MOV R5, R2 ;  /* 0x0000000200057202 */ /* 0x000fe40000000f00 */
[----:B------:R-:W-:Y:S02]  /*1470*/  MOV R37, 0x3eaf9db2 ;  /* 0x3eaf9db200257802 */ /* 0x000fe40000000f00 */
[----:B------:R-:W-:-:S07]  /*1480*/  MOV R6, 0x14a0 ;  /* 0x000014a000067802 */ /* 0x000fce0000000f00 */
[----:B------:R-:W-:Y:S05]  /*1490*/  CALL.REL.NOINC `($__internal_1_$__cuda_sm3x_div_rn_noftz_f32_slowpath) ;  /* 0x0000005000fc7944 */ /* 0x000fea0003c00000 */
.L_x_33:
[----:B------:R-:W-:Y:S05]  /*14a0*/  BSYNC.RECONVERGENT B4 ;  /* 0x0000000000047941 */ /* 0x000fea0003800200 */
.L_x_32:
        /* <DEDUP_REMOVED lines=15> */
.L_x_35:
[----:B------:R-:W-:Y:S05]  /*15a0*/  BSYNC.RECONVERGENT B4 ;  /* 0x0000000000047941 */ /* 0x000fea0003800200 */
.L_x_34:
[----:B------:R-:W-:-:S07]  /*15b0*/  FADD R17, R17, -R5 ;  /* 0x8000000511117221 */ /* 0x000fce0000000000 */
.L_x_18:
[----:B------:R-:W-:Y:S05]  /*15c0*/  BSYNC.RECONVERGENT B3 ;  /* 0x0000000000037941 */ /* 0x000fea0003800200 */
.L_x_17:
[----:B------:R-:W-:Y:S01]  /*15d0*/  FADD R4, -R15, R14 ;  /* 0x0000000e0f047221 */ /* 0x000fe20000000100 */
[----:B------:R-:W-:Y:S01]  /*15e0*/  FADD R34, -R10, R28 ;  /* 0x0000001c0a227221 */ /* 0x000fe20000000100 */
[----:B------:R-:W-:Y:S01]  /*15f0*/  FADD R2, -R11, R27 ;  /* 0x0000001b0b027221 */ /* 0x000fe20000000100 */
[----:B------:R-:W-:Y:S01]  /*1600*/  BSSY.RECONVERGENT B3, `(.L_x_36) ;  /* 0x0000096000037945 */ /* 0x000fe20003800200 */
[----:B------:R-:W-:-:S04]  /*1610*/  FMUL R5, R4, R4 ;  /* 0x0000000404057220 */ /* 0x000fc80000400000 */
[----:B------:R-:W-:-:S04]  /*1620*/  FFMA R5, R34, R34, R5 ;  /* 0x0000002222057223 */ /* 0x000fc80000000005 */
[----:B------:R-:W-:-:S05]  /*1630*/  FFMA R6, R2, R2, R5 ;  /* 0x0000000202067223 */ /* 0x000fca0000000005 */
[----:B------:R-:W-:-:S13]  /*1640*/  FSETP.GEU.AND P0, PT, R6, 1.9599999189376831055, PT ;  /* 0x3ffae1470600780b */ /* 0x000fda0003f0e000 */
        /* <DEDUP_REMOVED lines=10> */
.L_x_39:
[----:B-1----:R-:W-:Y:S01]  /*16f0*/  FMUL.FTZ R37, R6, R5 ;  /* 0x0000000506257220 */ /* 0x002fe20000410000 */
[----:B------:R-:W-:-:S03]  /*1700*/  FMUL.FTZ R5, R5, 0.5 ;  /* 0x3f00000005057820 */ /* 0x000fc60000410000 */
[----:B------:R-:W-:-:S04]  /*1710*/  FFMA R6, -R37, R37, R6 ;  /* 0x0000002525067223 */ /* 0x000fc80000000106 */
[----:B------:R-:W-:-:S07]  /*1720*/  FFMA R37, R6, R5, R37 ;  /* 0x0000000506257223 */ /* 0x000fce0000000025 */
.L_x_40:
[----:B------:R-:W-:Y:S05]  /*1730*/  BSYNC.RECONVERGENT B0 ;  /* 0x0000000000007941 */ /* 0x000fea0003800200 */
.L_x_38:
        /* <DEDUP_REMOVED lines=13> */
.L_x_42:
[----:B------:R-:W-:Y:S05]  /*1810*/  BSYNC.RECONVERGENT B4 ;  /* 0x0000000000047941 */ /* 0x000fea0003800200 */
.L_x_41:
        /* <DEDUP_REMOVED lines=13> */
.L_x_44:
[----:B------:R-:W-:Y:S05]  /*18f0*/  BSYNC.RECONVERGENT B4 ;  /* 0x0000000000047941 */ /* 0x000fea0003800200 */
.L_x_43:
        /* <DEDUP_REMOVED lines=13> */
.L_x_46:
[----:B------:R-:W-:Y:S05]  /*19d0*/  BSYNC.RECONVERGENT B4 ;  /* 0x0000000000047941 */ /* 0x000fea0003800200 */
.L_x_45:
[----:B------:R-:W-:Y:S01]  /*19e0*/  FADD R5, -R22, R23 ;  /* 0x0000001716057221 */ /* 0x000fe20000000100 */
[----:B------:R-:W-:Y:S01]  /*19f0*/  FADD R2, R26, -R19 ;  /* 0x800000131a027221 */ /* 0x000fe20000000000 */
[----:B------:R-:W-:Y:S02]  /*1a00*/  FADD R37, -R37, 1.3999999761581420898 ;  /* 0x3fb3333325257421 */ /* 0x000fe40000000100 */
[----:B------:R-:W-:Y:S01]  /*1a10*/  FMUL R25, R5, R36 ;  /* 0x0000002405197220 */ /* 0x000fe20000400000 */
[----:B------:R-:W-:-:S03]  /*1a20*/  FADD R5, R29, -R20 ;  /* 0x800000141d057221 */ /* 0x000fc60000000000 */
[----:B------:R-:W-:Y:S01]  /*1a30*/  FFMA R2, R2, R35, R25 ;  /* 0x0000002302027223 */ /* 0x000fe20000000019 */
[----:B------:R-:W-:-:S03]  /*1a40*/  FMUL R25, R37, R36 ;  /* 0x0000002425197220 */ /* 0x000fc60000400000 */
[-C--:B------:R-:W-:Y:S01]  /*1a50*/  FFMA R6, R5, R4.reuse, R2 ;  /* 0x0000000405067223 */ /* 0x080fe20000000002 */
[C---:B------:R-:W-:Y:S01]  /*1a60*/  FMUL R5, R37.reuse, R35 ;  /* 0x0000002325057220 */ /* 0x040fe20000400000 */
[----:B------:R-:W-:Y:S01]  /*1a70*/  FMUL R2, R37, R4 ;  /* 0x0000000425027220 */ /* 0x000fe20000400000 */
[C---:B------:R-:W-:Y:S01]  /*1a80*/  FFMA R14, R25.reuse, 0.060150377452373504639, R14 ;  /* 0x3d76603e190e7823 */ /* 0x040fe2000000000e */
[----:B------:R-:W-:Y:S01]  /*1a90*/  FFMA R15, R25, -0.93984961509704589844, R15 ;  /* 0xbf7099fc190f7823 */ /* 0x000fe2000000000f */
[----:B------:R-:W-:Y:S01]  /*1aa0*/  FSETP.GEU.AND P0, PT, R6, RZ, PT ;  /* 0x000000ff0600720b */ /* 0x000fe20003f0e000 */
[C---:B------:R-:W-:Y:S01]  /*1ab0*/  FFMA R28, R5.reuse, 0.060150377452373504639, R28 ;  /* 0x3d76603e051c7823 */ /* 0x040fe2000000001c */
[----:B------:R-:W-:Y:S01]  /*1ac0*/  FFMA R10, R5, -0.93984961509704589844, R10 ;  /* 0xbf7099fc050a7823 */ /* 0x000fe2000000000a */
[C---:B------:R-:W-:Y:S01]  /*1ad0*/  FFMA R27, R2.reuse, 0.060150377452373504639, R27 ;  /* 0x3d76603e021b7823 */ /* 0x040fe2000000001b */
[----:B------:R-:W-:-:S09]  /*1ae0*/  FFMA R11, R2, -0.93984961509704589844, R11 ;  /* 0xbf7099fc020b7823 */ /* 0x000fd2000000000b */
[----:B------:R-:W-:Y:S05]  /*1af0*/  @P0 BRA `(.L_x_37) ;  /* 0x0000000400180947 */ /* 0x000fea0003800000 */
[----:B------:R-:W-:Y:S01]  /*1b00*/  HFMA2 R25, -RZ, RZ, 1.365234375, 543 ;  /* 0x3d76603eff197431 */ /* 0x000fe200000001ff */
[----:B------:R-:W-:Y:S01]  /*1b10*/  MOV R2, 0x3f800000 ;  /* 0x3f80000000027802 */ /* 0x000fe20000000f00 */
[----:B------:R-:W-:Y:S01]  /*1b20*/  FMUL R5, R6, -1.7999999523162841797 ;  /* 0xbfe6666606057820 */ /* 0x000fe20000400000 */
[----:B------:R-:W-:Y:S03]  /*1b30*/  BSSY.RECONVERGENT B4, `(.L_x_47) ;  /* 0x000000c000047945 */ /* 0x000fe60003800200 */
[----:B------:R-:W0:Y:S01]  /*1b40*/  FCHK P0, R5, 16.625 ;  /* 0x4185000005007902 */ /* 0x000e220000000000 */
[----:B------:R-:W-:-:S04]  /*1b50*/  FFMA R2, R25, -16.625, R2 ;  /* 0xc185000019027823 */ /* 0x000fc80000000002 */
[----:B------:R-:W-:-:S04]  /*1b60*/  FFMA R2, R2, R25, 0.060150377452373504639 ;  /* 0x3d76603e02027423 */ /* 0x000fc80000000019 */
[----:B------:R-:W-:-:S04]  /*1b70*/  FFMA R6, R5, R2, RZ ;  /* 0x0000000205067223 */ /* 0x000fc800000000ff */
[----:B------:R-:W-:-:S04]  /*1b80*/  FFMA R25, R6, -16.625, R5 ;  /* 0xc185000006197823 */ /* 0x000fc80000000005 */
[----:B------:R-:W-:Y:S01]  /*1b90*/  FFMA R25, R2, R25, R6 ;  /* 0x0000001902197223 */ /* 0x000fe20000000006 */
[----:B0-----:R-:W-:Y:S06]  /*1ba0*/  @!P0 BRA `(.L_x_48) ;  /* 0x0000000000108947 */ /* 0x001fec0003800000 */
[----:B------:R-:W-:Y:S02]  /*1bb0*/  MOV R37, 0x41850000 ;  /* 0x4185000000257802 */ /* 0x000fe40000000f00 */
[----:B------:R-:W-:-:S07]  /*1bc0*/  MOV R6, 0x1be0 ;  /* 0x00001be000067802 */ /* 0x000fce0000000f00 */
[----:B------:R-:W-:Y:S05]  /*1bd0*/  CALL.REL.NOINC `($__internal_1_$__cuda_sm3x_div_rn_noftz_f32_slowpath) ;  /* 0x0000004c002c7944 */ /* 0x000fea0003c00000 */
[----:B------:R-:W-:-:S07]  /*1be0*/  MOV R25, R5 ;  /* 0x0000000500197202 */ /* 0x000fce0000000f00 */
.L_x_48:
[----:B------:R-:W-:Y:S05]  /*1bf0*/  BSYNC.RECONVERGENT B4 ;  /* 0x0000000000047941 */ /* 0x000fea0003800200 */
.L_x_47:
[----:B------:R-:W-:Y:S01]  /*1c00*/  HFMA2 R2, -RZ, RZ, 1.875, 0 ;  /* 0x3f800000ff027431 */ /* 0x000fe200000001ff */
[----:B------:R-:W-:Y:S01]  /*1c10*/  MOV R31, 0x4179ffff ;  /* 0x4179ffff001f7802 */ /* 0x000fe20000000f00 */
[C---:B------:R-:W-:Y:S01]  /*1c20*/  FMUL R5, R25.reuse, R35 ;  /* 0x0000002319057220 */ /* 0x040fe20000400000 */
[C---:B------:R-:W-:Y:S01]  /*1c30*/  FMUL R36, R25.reuse, R36 ;  /* 0x0000002419247220 */ /* 0x040fe20000400000 */
[----:B------:R-:W-:Y:S01]  /*1c40*/  FMUL R4, R25, R4 ;  /* 0x0000000419047220 */ /* 0x000fe20000400000 */
[----:B------:R-:W-:Y:S01]  /*1c50*/  BSSY.RECONVERGENT B4, `(.L_x_49) ;  /* 0x000000f000047945 */ /* 0x000fe20003800200 */
[----:B------:R-:W0:Y:S01]  /*1c60*/  FCHK P0, R5, 0.064000003039836883545 ;  /* 0x3d83126f05007902 */ /* 0x000e220000000000 */
[----:B------:R-:W-:Y:S01]  /*1c70*/  FADD R26, R26, R5 ;  /* 0x000000051a1a7221 */ /* 0x000fe20000000000 */
[----:B------:R-:W-:Y:S01]  /*1c80*/  FADD R23, R23, R36 ;  /* 0x0000002417177221 */ /* 0x000fe20000000000 */
[----:B------:R-:W-:Y:S01]  /*1c90*/  FADD R29, R29, R4 ;  /* 0x000000041d1d7221 */ /* 0x000fe20000000000 */
[----:B------:R-:W-:-:S04]  /*1ca0*/  FFMA R2, R31, -0.064000003039836883545, R2 ;  /* 0xbd83126f1f027823 */ /* 0x000fc80000000002 */
[----:B------:R-:W-:-:S04]  /*1cb0*/  FFMA R2, R2, R31, 15.624999046325683594 ;  /* 0x4179ffff02027423 */ /* 0x000fc8000000001f */
[----:B------:R-:W-:-:S04]  /*1cc0*/  FFMA R6, R5, R2, RZ ;  /* 0x0000000205067223 */ /* 0x000fc800000000ff */
[----:B------:R-:W-:-:S04]  /*1cd0*/  FFMA R31, R6, -0.064000003039836883545, R5 ;  /* 0xbd83126f061f7823 */ /* 0x000fc80000000005 */
[----:B------:R-:W-:Y:S01]  /*1ce0*/  FFMA R2, R2, R31, R6 ;  /* 0x0000001f02027223 */ /* 0x000fe20000000006 */
[----:B0-----:R-:W-:Y:S06]  /*1cf0*/  @!P0 BRA `(.L_x_50) ;  /* 0x0000000000108947 */ /* 0x001fec0003800000 */
[----:B------:R-:W-:Y:S02]  /*1d00*/  MOV R37, 0x3d83126f ;  /* 0x3d83126f00257802 */ /* 0x000fe40000000f00 */
[----:B------:R-:W-:-:S07]  /*1d10*/  MOV R6, 0x1d30 ;  /* 0x00001d3000067802 */ /* 0x000fce0000000f00 */
[----:B------:R-:W-:Y:S05]  /*1d20*/  CALL.REL.NOINC `($__internal_1_$__cuda_sm3x_div_rn_noftz_f32_slowpath) ;  /* 0x0000004800d87944 */ /* 0x000fea0003c00000 */
[----:B------:R-:W-:-:S07]  /*1d30*/  MOV R2, R5 ;  /* 0x0000000500027202 */ /* 0x000fce0000000f00 */
.L_x_50:
[----:B------:R-:W-:Y:S05]  /*1d40*/  BSYNC.RECONVERGENT B4 ;  /* 0x0000000000047941 */ /* 0x000fea0003800200 */
.L_x_49:
[----:B------:R-:W-:Y:S01]  /*1d50*/  HFMA2 R5, -RZ, RZ, 1.3779296875, 0.000785350799560546875 ;  /* 0x3d83126fff057431 */ /* 0x000fe200000001ff */
[----:B------:R-:W-:Y:S01]  /*1d60*/  MOV R6, 0x4179ffff ;  /* 0x4179ffff00067802 */ /* 0x000fe20000000f00 */
[----:B------:R-:W0:Y:S01]  /*1d70*/  FCHK P0, R36, 0.064000003039836883545 ;  /* 0x3d83126f24007902 */ /* 0x000e220000000000 */
[----:B------:R-:W-:Y:S01]  /*1d80*/  BSSY.RECONVERGENT B4, `(.L_x_51) ;  /* 0x000000c000047945 */ /* 0x000fe20003800200 */
[----:B------:R-:W-:Y:S02]  /*1d90*/  FADD R19, R19, -R2 ;  /* 0x8000000213137221 */ /* 0x000fe40000000000 */
[----:B------:R-:W-:-:S04]  /*1da0*/  FFMA R5, R6, -R5, 1 ;  /* 0x3f80000006057423 */ /* 0x000fc80000000805 */
[----:B------:R-:W-:-:S04]  /*1db0*/  FFMA R5, R5, R6, 15.624999046325683594 ;  /* 0x4179ffff05057423 */ /* 0x000fc80000000006 */
[----:B------:R-:W-:-:S04]  /*1dc0*/  FFMA R6, R36, R5, RZ ;  /* 0x0000000524067223 */ /* 0x000fc800000000ff */
[----:B------:R-:W-:-:S04]  /*1dd0*/  FFMA R24, R6, -0.064000003039836883545, R36 ;  /* 0xbd83126f06187823 */ /* 0x000fc80000000024 */
[----:B------:R-:W-:Y:S01]  /*1de0*/  FFMA R5, R5, R24, R6 ;  /* 0x0000001805057223 */ /* 0x000fe20000000006 */
[----:B0-----:R-:W-:Y:S06]  /*1df0*/  @!P0 BRA `(.L_x_52) ;  /* 0x0000000000108947 */ /* 0x001fec0003800000 */
[----:B------:R-:W-:Y:S02]  /*1e00*/  MOV R5, R36 ;  /* 0x0000002400057202 */ /* 0x000fe40000000f00 */
[----:B------:R-:W-:Y:S02]  /*1e10*/  MOV R37, 0x3d83126f ;  /* 0x3d83126f00257802 */ /* 0x000fe40000000f00 */
[----:B------:R-:W-:-:S07]  /*1e20*/  MOV R6, 0x1e40 ;  /* 0x00001e4000067802 */ /* 0x000fce0000000f00 */
[----:B------:R-:W-:Y:S05]  /*1e30*/  CALL.REL.NOINC `($__internal_1_$__cuda_sm3x_div_rn_noftz_f32_slowpath) ;  /* 0x0000004800947944 */ /* 0x000fea0003c00000 */
.L_x_52:
[----:B------:R-:W-:Y:S05]  /*1e40*/  BSYNC.RECONVERGENT B4 ;  /* 0x0000000000047941 */ /* 0x000fea0003800200 */
.L_x_51:
        /* <DEDUP_REMOVED lines=15> */
.L_x_54:
[----:B------:R-:W-:Y:S05]  /*1f40*/  BSYNC.RECONVERGENT B4 ;  /* 0x0000000000047941 */ /* 0x000fea0003800200 */
.L_x_53:
[----:B------:R-:W-:-:S07]  /*1f50*/  FADD R20, R20, -R5 ;  /* 0x8000000514147221 */ /* 0x000fce0000000000 */
.L_x_37:
[----:B------:R-:W-:Y:S05]  /*1f60*/  BSYNC.RECONVERGENT B3 ;  /* 0x0000000000037941 */ /* 0x000fea0003800200 */
.L_x_36:
[----:B------:R-:W-:Y:S01]  /*1f70*/  FADD R34, -R10, R13 ;  /* 0x0000000d0a227221 */ /* 0x000fe20000000100 */
[----:B------:R-:W-:Y:S01]  /*1f80*/  FADD R4, R12, -R15 ;  /* 0x8000000f0c047221 */ /* 0x000fe20000000000 */
[----:B------:R-:W-:Y:S01]  /*1f90*/  FADD R2, R8, -R11 ;  /* 0x8000000b08027221 */ /* 0x000fe20000000000 */
[----:B------:R-:W-:Y:S01]  /*1fa0*/  BSSY.RECONVERGENT B3, `(.L_x_55) ;  /* 0x00000c6000037945 */ /* 0x000fe20003800200 */
[----:B------:R-:W-:-:S04]  /*1fb0*/  FMUL R5, R34, R34 ;  /* 0x0000002222057220 */ /* 0x000fc80000400000 */
[----:B------:R-:W-:-:S04]  /*1fc0*/  FFMA R5, R4, R4, R5 ;  /* 0x0000000404057223 */ /* 0x000fc80000000005 */
[----:B------:R-:W-:-:S05]  /*1fd0*/  FFMA R6, R2, R2, R5 ;  /* 0x0000000202067223 */ /* 0x000fca0000000005 */
[----:B------:R-:W-:-:S13]  /*1fe0*/  FSETP.GEU.AND P0, PT, R6, 1.2100000381469726562, PT ;  /* 0x3f9ae1480600780b */ /* 0x000fda0003f0e000 */
        /* <DEDUP_REMOVED lines=10> */
.L_x_58:
[----:B-1----:R-:W-:Y:S01]  /*2090*/  FMUL.FTZ R37, R6, R5 ;  /* 0x0000000506257220 */ /* 0x002fe20000410000 */
[----:B------:R-:W-:-:S03]  /*20a0*/  FMUL.FTZ R5, R5, 0.5 ;  /* 0x3f00000005057820 */ /* 0x000fc60000410000 */
[----:B------:R-:W-:-:S04]  /*20b0*/  FFMA R6, -R37, R37, R6 ;  /* 0x0000002525067223 */ /* 0x000fc80000000106 */
[----:B------:R-:W-:-:S07]  /*20c0*/  FFMA R37, R6, R5, R37 ;  /* 0x0000000506257223 */ /* 0x000fce0000000025 */
.L_x_59:
[----:B------:R-:W-:Y:S05]  /*20d0*/  BSYNC.RECONVERGENT B0 ;  /* 0x0000000000007941 */ /* 0x000fea0003800200 */
.L_x_57:
        /* <DEDUP_REMOVED lines=13> */
.L_x_61:
[----:B------:R-:W-:Y:S05]  /*21b0*/  BSYNC.RECONVERGENT B4 ;  /* 0x0000000000047941 */ /* 0x000fea0003800200 */
.L_x_60:
        /* <DEDUP_REMOVED lines=13> */
.L_x_63:
[----:B------:R-:W-:Y:S05]  /*2290*/  BSYNC.RECONVERGENT B4 ;  /* 0x0000000000047941 */ /* 0x000fea0003800200 */
.L_x_62:
        /* <DEDUP_REMOVED lines=13> */
.L_x_65:
[----:B------:R-:W-:Y:S05]  /*2370*/  BSYNC.RECONVERGENT B4 ;  /* 0x0000000000047941 */ /* 0x000fea0003800200 */
.L_x_64:
[----:B------:R-:W-:Y:S01]  /*2380*/  FADD R2, -R22, R21 ;  /* 0x0000001516027221 */ /* 0x000fe20000000100 */
[----:B------:R-:W-:Y:S01]  /*2390*/  FADD R5, R18, -R19 ;  /* 0x8000001312057221 */ /* 0x000fe20000000000 */
[----:B------:R-:W-:Y:S01]  /*23a0*/  FADD R25, R17, -R20 ;  /* 0x8000001411197221 */ /* 0x000fe20000000000 */
[----:B------:R-:W-:Y:S01]  /*23b0*/  FADD R37, -R37, 1.1000000238418579102 ;  /* 0x3f8ccccd25257421 */ /* 0x000fe20000000100 */
[----:B------:R-:W-:-:S04]  /*23c0*/  FMUL R2, R2, R35 ;  /* 0x0000002302027220 */ /* 0x000fc80000400000 */
[----:B------:R-:W-:Y:S01]  /*23d0*/  FFMA R2, R5, R36, R2 ;  /* 0x0000002405027223 */ /* 0x000fe20000000002 */
[----:B------:R-:W-:-:S03]  /*23e0*/  FMUL R5, R37, R35 ;  /* 0x0000002325057220 */ /* 0x000fc60000400000 */
[----:B------:R-:W-:Y:S01]  /*23f0*/  FFMA R6, R25, R4, R2 ;  /* 0x0000000419067223 */ /* 0x000fe20000000002 */
[C---:B------:R-:W-:Y:S01]  /*2400*/  FMUL R2, R37.reuse, R36 ;  /* 0x0000002425027220 */ /* 0x040fe20000400000 */
[----:B------:R-:W-:Y:S01]  /*2410*/  FMUL R37, R37, R4 ;  /* 0x0000000425257220 */ /* 0x000fe20000400000 */
[C---:B------:R-:W-:Y:S01]  /*2420*/  FFMA R12, R5.reuse, 0.1572481691837310791, R12 ;  /* 0x3e2105aa050c7823 */ /* 0x040fe2000000000c */
[----:B------:R-:W-:Y:S01]  /*2430*/  FFMA R15, R5, -0.8427518010139465332, R15 ;  /* 0xbf57be95050f7823 */ /* 0x000fe2000000000f */
[----:B------:R-:W-:Y:S01]  /*2440*/  FSETP.GEU.AND P0, PT, R6, RZ, PT ;  /* 0x000000ff0600720b */ /* 0x000fe20003f0e000 */
[C---:B------:R-:W-:Y:S01]  /*2450*/  FFMA R13, R2.reuse, 0.1572481691837310791, R13 ;  /* 0x3e2105aa020d7823 */ /* 0x040fe2000000000d */
[----:B------:R-:W-:Y:S01]  /*2460*/  FFMA R10, R2, -0.8427518010139465332, R10 ;  /* 0xbf57be95020a7823 */ /* 0x000fe2000000000a */
[C---:B------:R-:W-:Y:S01]  /*2470*/  FFMA R8, R37.reuse, 0.1572481691837310791, R8 ;  /* 0x3e2105aa25087823 */ /* 0x040fe20000000008 */
[----:B------:R-:W-:-:S09]  /*2480*/  FFMA R11, R37, -0.8427518010139465332, R11 ;  /* 0xbf57be95250b7823 */ /* 0x000fd2000000000b */
[----:B------:R-:W-:Y:S05]  /*2490*/  @P0 BRA `(.L_x_56) ;  /* 0x0000000400d80947 */ /* 0x000fea0003800000 */
[----:B------:R-:W-:Y:S01]  /*24a0*/  HFMA2 R25, -RZ, RZ, 1.33984375, -4220 ;  /* 0x3d5cec1fff197431 */ /* 0x000fe200000001ff */
[----:B------:R-:W-:Y:S01]  /*24b0*/  MOV R2, 0x3f800000 ;  /* 0x3f80000000027802 */ /* 0x000fe20000000f00 */
[----:B------:R-:W-:Y:S01]  /*24c0*/  FMUL R5, R6, -1.7999999523162841797 ;  /* 0xbfe6666606057820 */ /* 0x000fe20000400000 */
[----:B------:R-:W-:Y:S03]  /*24d0*/  BSSY.RECONVERGENT B4, `(.L_x_66) ;  /* 0x000000c000047945 */ /* 0x000fe60003800200 */
[----:B------:R-:W0:Y:S01]  /*24e0*/  FCHK P0, R5, 18.5404510498046875 ;  /* 0x419452d805007902 */ /* 0x000e220000000000 */
[----:B------:R-:W-:-:S04]  /*24f0*/  FFMA R2, R25, -18.5404510498046875, R2 ;  /* 0xc19452d819027823 */ /* 0x000fc80000000002 */
[----:B------:R-:W-:-:S04]  /*2500*/  FFMA R2, R2, R25, 0.053936120122671127319 ;  /* 0x3d5cec1f02027423 */ /* 0x000fc80000000019 */
[----:B------:R-:W-:-:S04]  /*2510*/  FFMA R6, R5, R2, RZ ;  /* 0x0000000205067223 */ /* 0x000fc800000000ff */
[----:B------:R-:W-:-:S04]  /*2520*/  FFMA R25, R6, -18.5404510498046875, R5 ;  /* 0xc19452d806197823 */ /* 0x000fc80000000005 */
[----:B------:R-:W-:Y:S01]  /*2530*/  FFMA R25, R2, R25, R6 ;  /* 0x0000001902197223 */ /* 0x000fe20000000006 */
[----:B0-----:R-:W-:Y:S06]  /*2540*/  @!P0 BRA `(.L_x_67) ;  /* 0x0000000000108947 */ /* 0x001fec0003800000 */
[----:B------:R-:W-:Y:S02]  /*2550*/  MOV R37, 0x419452d8 ;  /* 0x419452d800257802 */ /* 0x000fe40000000f00 */
[----:B------:R-:W-:-:S07]  /*2560*/  MOV R6, 0x2580 ;  /* 0x0000258000067802 */ /* 0x000fce0000000f00 */
[----:B------:R-:W-:Y:S05]  /*2570*/  CALL.REL.NOINC `($__internal_1_$__cuda_sm3x_div_rn_noftz_f32_slowpath) ;  /* 0x0000004000c47944 */ /* 0x000fea0003c00000 */
[----:B------:R-:W-:-:S07]  /*2580*/  MOV R25, R5 ;  /* 0x0000000500197202 */ /* 0x000fce0000000f00 */
.L_x_67:
[----:B------:R-:W-:Y:S05]  /*2590*/  BSYNC.RECONVERGENT B4 ;  /* 0x0000000000047941 */ /* 0x000fea0003800200 */
.L_x_66:
[----:B------:R-:W-:Y:S01]  /*25a0*/  HFMA2 R5, -RZ, RZ, 2.11328125, -0.001651763916015625 ;  /* 0x403a96c4ff057431 */ /* 0x000fe200000001ff */
[----:B------:R-:W-:Y:S01]  /*25b0*/  MOV R2, 0x3f800000 ;  /* 0x3f80000000027802 */ /* 0x000fe20000000f00 */
[C---:B------:R-:W-:Y:S01]  /*25c0*/  FMUL R36, R25.reuse, R36 ;  /* 0x0000002419247220 */ /* 0x040fe20000400000 */
[----:B------:R-:W-:Y:S01]  /*25d0*/  BSSY.RECONVERGENT B4, `(.L_x_68) ;  /* 0x000000e000047945 */ /* 0x000fe20003800200 */
[C---:B------:R-:W-:Y:S01]  /*25e0*/  FMUL R35, R25.reuse, R35 ;  /* 0x0000002319237220 */ /* 0x040fe20000400000 */
[----:B------:R-:W-:Y:S01]  /*25f0*/  FMUL R4, R25, R4 ;  /* 0x0000000419047220 */ /* 0x000fe20000400000 */
[----:B------:R-:W0:Y:S01]  /*2600*/  FCHK P0, R36, 0.34299999475479125977 ;  /* 0x3eaf9db224007902 */ /* 0x000e220000000000 */
[----:B------:R-:W-:-:S04]  /*2610*/  FFMA R2, R5, -0.34299999475479125977, R2 ;  /* 0xbeaf9db205027823 */ /* 0x000fc80000000002 */
        /* <DEDUP_REMOVED lines=9> */
.L_x_69:
[----:B------:R-:W-:Y:S05]  /*26b0*/  BSYNC.RECONVERGENT B4 ;  /* 0x0000000000047941 */ /* 0x000fea0003800200 */
.L_x_68:
[----:B------:R-:W-:Y:S01]  /*26c0*/  HFMA2 R2, -RZ, RZ, 2.11328125, -0.001651763916015625 ;  /* 0x403a96c4ff027431 */ /* 0x000fe200000001ff */
[----:B------:R-:W-:Y:S01]  /*26d0*/  MOV R25, 0x3eaf9db2 ;  /* 0x3eaf9db200197802 */ /* 0x000fe20000000f00 */
[----:B------:R-:W0:Y:S01]  /*26e0*/  FCHK P0, R35, 0.34299999475479125977 ;  /* 0x3eaf9db223007902 */ /* 0x000e220000000000 */
[----:B------:R-:W-:Y:S01]  /*26f0*/  BSSY.RECONVERGENT B4, `(.L_x_70) ;  /* 0x000000d000047945 */ /* 0x000fe20003800200 */
[----:B------:R-:W-:Y:S02]  /*2700*/  FADD R18, R18, R5 ;  /* 0x0000000512127221 */ /* 0x000fe40000000000 */
        /* <DEDUP_REMOVED lines=10> */
[----:B------:R-:W-:-:S07]  /*27b0*/  MOV R2, R5 ;  /* 0x0000000500027202 */ /* 0x000fce0000000f00 */
.L_x_71:
[----:B------:R-:W-:Y:S05]  /*27c0*/  BSYNC.RECONVERGENT B4 ;  /* 0x0000000000047941 */ /* 0x000fea0003800200 */
.L_x_70:
        /* <DEDUP_REMOVED lines=16> */
.L_x_73:
[----:B------:R-:W-:Y:S05]  /*28d0*/  BSYNC.RECONVERGENT B4 ;  /* 0x0000000000047941 */ /* 0x000fea0003800200 */
.L_x_72:
[----:B------:R-:W-:Y:S01]  /*28e0*/  HFMA2 R2, -RZ, RZ, 1.875, 0 ;  /* 0x3f800000ff027431 */ /* 0x000fe200000001ff */
[----:B------:R-:W-:Y:S01]  /*28f0*/  MOV R5, 0x4179ffff ;  /* 0x4179ffff00057802 */ /* 0x000fe20000000f00 */
[----:B------:R-:W0:Y:S01]  /*2900*/  FCHK P0, R36, 0.064000003039836883545 ;  /* 0x3d83126f24007902 */ /* 0x000e220000000000 */
[----:B------:R-:W-:Y:S01]  /*2910*/  BSSY.RECONVERGENT B4, `(.L_x_74) ;  /* 0x000000c000047945 */ /* 0x000fe20003800200 */
[----:B------:R-:W-:Y:S02]  /*2920*/  FADD R17, R17, R6 ;  /* 0x0000000611117221 */ /* 0x000fe40000000000 */
[----:B------:R-:W-:-:S04]  /*2930*/  FFMA R2, R5, -0.064000003039836883545, R2 ;  /* 0xbd83126f05027823 */ /* 0x000fc80000000002 */
        /* <DEDUP_REMOVED lines=9> */
.L_x_75:
[----:B------:R-:W-:Y:S05]  /*29d0*/  BSYNC.RECONVERGENT B4 ;  /* 0x0000000000047941 */ /* 0x000fea0003800200 */
.L_x_74:
        /* <DEDUP_REMOVED lines=15> */
[----:B------:R-:W-:-:S07]  /*2ad0*/  MOV R25, R5 ;  /* 0x0000000500197202 */ /* 0x000fce0000000f00 */
.L_x_77:
[----:B------:R-:W-:Y:S05]  /*2ae0*/  BSYNC.RECONVERGENT B4 ;  /* 0x0000000000047941 */ /* 0x000fea0003800200 */
.L_x_76:
        /* <DEDUP_REMOVED lines=15> */
.L_x_79:
[----:B------:R-:W-:Y:S05]  /*2be0*/  BSYNC.RECONVERGENT B4 ;  /* 0x0000000000047941 */ /* 0x000fea0003800200 */
.L_x_78:
[----:B------:R-:W-:-:S07]  /*2bf0*/  FADD R20, R20, -R5 ;  /* 0x8000000514147221 */ /* 0x000fce0000000000 */
.L_x_56:
[----:B------:R-:W-:Y:S05]  /*2c00*/  BSYNC.RECONVERGENT B3 ;  /* 0x0000000000037941 */ /* 0x000fea0003800200 */
.L_x_55:
[C---:B------:R-:W-:Y:S01]  /*2c10*/  FSETP.GT.AND P1, PT, |R28|.reuse, 49, PT ;  /* 0x424400001c00780b */ /* 0x040fe20003f24200 */
[----:B------:R-:W-:Y:S01]  /*2c20*/  HFMA2 R4, -RZ, RZ, 3.134765625, 0.2249755859375 ;  /* 0x42453333ff047431 */ /* 0x000fe200000001ff */
[----:B------:R-:W-:Y:S01]  /*2c30*/  FSETP.GT.AND P3, PT, |R27|, 49, PT ;  /* 0x424400001b00780b */ /* 0x000fe20003f64200 */
[----:B------:R-:W-:Y:S01]  /*2c40*/  FFMA R14, R23, 0.0099999997764825820923, R14 ;  /* 0x3c23d70a170e7823 */ /* 0x000fe2000000000e */
[----:B------:R-:W-:Y:S01]  /*2c50*/  FSETP.GT.AND P0, PT, |R13|, 49.299999237060546875, PT ;  /* 0x424533330d00780b */ /* 0x000fe20003f04200 */
[----:B------:R-:W-:Y:S01]  /*2c60*/  FFMA R12, R21, 0.0099999997764825820923, R12 ;  /* 0x3c23d70a150c7823 */ /* 0x000fe2000000000c */
[----:B------:R-:W-:Y:S01]  /*2c70*/  FSETP.GT.AND P4, PT, R28, RZ, PT ;  /* 0x000000ff1c00720b */ /* 0x000fe20003f84000 */
[----:B------:R-:W-:Y:S01]  /*2c80*/  FFMA R15, R22, 0.0099999997764825820923, R15 ;  /* 0x3c23d70a160f7823 */ /* 0x000fe2000000000f */
[----:B------:R-:W-:Y:S02]  /*2c90*/  MOV R2, 0x42440000 ;  /* 0x4244000000027802 */ /* 0x000fe40000000f00 */
[----:B------:R-:W-:-:S02]  /*2ca0*/  FSETP.GT.AND P2, PT, |R8|, 49.299999237060546875, PT ;  /* 0x424533330800780b */ /* 0x000fc40003f44200 */
[----:B------:R-:W-:Y:S01]  /*2cb0*/  FSETP.GT.AND P6, PT, R27, RZ, PT ;  /* 0x000000ff1b00720b */ /* 0x000fe20003fc4000 */
[----:B------:R-:W-:Y:S01]  /*2cc0*/  @P1 FMUL R26, R26, -0.80000001192092895508 ;  /* 0xbf4ccccd1a1a1820 */ /* 0x000fe20000400000 */
[----:B------:R-:W-:Y:S01]  /*2cd0*/  @P1 FSEL R28, R2, -49, P4 ;  /* 0xc2440000021c1808 */ /* 0x000fe20002000000 */
[----:B------:R-:W-:Y:S01]  /*2ce0*/  @P3 FMUL R29, R29, -0.80000001192092895508 ;  /* 0xbf4ccccd1d1d3820 */ /* 0x000fe20000400000 */
[----:B------:R-:W-:Y:S01]  /*2cf0*/  FSETP.GT.AND P4, PT, R13, RZ, PT ;  /* 0x000000ff0d00720b */ /* 0x000fe20003f84000 */
[----:B------:R-:W-:Y:S01]  /*2d00*/  @P0 FMUL R18, R18, -0.80000001192092895508 ;  /* 0xbf4ccccd12120820 */ /* 0x000fe20000400000 */
[----:B------:R-:W-:Y:S01]  /*2d10*/  FSETP.GT.AND P5, PT, |R10|, 49.59999847412109375, PT ;  /* 0x424666660a00780b */ /* 0x000fe20003fa4200 */
[----:B------:R-:W-:Y:S01]  /*2d20*/  FFMA R28, R26, 0.0099999997764825820923, R28 ;  /* 0x3c23d70a1a1c7823 */ /* 0x000fe2000000001c */
[----:B------:R-:W-:Y:S02]  /*2d30*/  @P3 FSEL R27, R2, -49, P6 ;  /* 0xc2440000021b3808 */ /* 0x000fe40003000000 */
[----:B------:R-:W-:Y:S01]  /*2d40*/  FSETP.GT.AND P6, PT, R8, RZ, PT ;  /* 0x000000ff0800720b */ /* 0x000fe20003fc4000 */
[----:B------:R-:W-:Y:S01]  /*2d50*/  @P2 FMUL R17, R17, -0.80000001192092895508 ;  /* 0xbf4ccccd11112820 */ /* 0x000fe20000400000 */
[----:B------:R-:W-:Y:S01]  /*2d60*/  @P0 FSEL R13, R4, -49.299999237060546875, P4 ;  /* 0xc2453333040d0808 */ /* 0x000fe20002000000 */
[----:B------:R-:W-:Y:S01]  /*2d70*/  FFMA R27, R29, 0.0099999997764825820923, R27 ;  /* 0x3c23d70a1d1b7823 */ /* 0x000fe2000000001b */
[----:B------:R-:W-:-:S02]  /*2d80*/  IADD3 R16, PT, PT, R16, 0x1, RZ ;  /* 0x0000000110107810 */ /* 0x000fc40007ffe0ff */
[----:B------:R-:W-:Y:S01]  /*2d90*/  FSETP.GT.AND P4, PT, |R11|, 49.59999847412109375, PT ;  /* 0x424666660b00780b */ /* 0x000fe20003f84200 */
[----:B------:R-:W-:Y:S01]  /*2da0*/  FFMA R13, R18, 0.0099999997764825820923, R13 ;  /* 0x3c23d70a120d7823 */ /* 0x000fe2000000000d */
[----:B------:R-:W-:Y:S01]  /*2db0*/  @P2 FSEL R8, R4, -49.299999237060546875, P6 ;  /* 0xc245333304082808 */ /* 0x000fe20003000000 */
[----:B------:R-:W-:Y:S01]  /*2dc0*/  @P5 FMUL R19, R19, -0.80000001192092895508 ;  /* 0xbf4ccccd13135820 */ /* 0x000fe20000400000 */
[----:B------:R-:W-:Y:S02]  /*2dd0*/  ISETP.NE.AND P1, PT, R16, RZ, PT ;  /* 0x000000ff1000720c */ /* 0x000fe40003f25270 */
[----:B------:R-:W-:Y:S01]  /*2de0*/  MOV R2, 0x42466666 ;  /* 0x4246666600027802 */ /* 0x000fe20000000f00 */
[----:B------:R-:W-:Y:S01]  /*2df0*/  FFMA R8, R17, 0.0099999997764825820923, R8 ;  /* 0x3c23d70a11087823 */ /* 0x000fe20000000008 */
[----:B------:R-:W-:-:S04]  /*2e00*/  FSETP.GT.AND P6, PT, R10, RZ, PT ;  /* 0x000000ff0a00720b */ /* 0x000fc80003fc4000 */
[----:B------:R-:W-:Y:S01]  /*2e10*/  @P5 FSEL R10, R2, -49.59999847412109375, P6 ;  /* 0xc2466666020a5808 */ /* 0x000fe20003000000 */
[----:B------:R-:W-:Y:S01]  /*2e20*/  @P4 FMUL R20, R20, -0.80000001192092895508 ;  /* 0xbf4ccccd14144820 */ /* 0x000fe20000400000 */
[----:B------:R-:W-:-:S03]  /*2e30*/  FSETP.GT.AND P6, PT, R11, RZ, PT ;  /* 0x000000ff0b00720b */ /* 0x000fc60003fc4000 */
[----:B------:R-:W-:Y:S01]  /*2e40*/  FFMA R10, R19, 0.0099999997764825820923, R10 ;  /* 0x3c23d70a130a7823 */ /* 0x000fe2000000000a */
[----:B------:R-:W-:-:S05]  /*2e50*/  @P4 FSEL R11, R2, -49.59999847412109375, P6 ;  /* 0xc2466666020b4808 */ /* 0x000fca0003000000 */
[----:B------:R-:W-:Y:S01]  /*2e60*/  FFMA R11, R20, 0.0099999997764825820923, R11 ;  /* 0x3c23d70a140b7823 */ /* 0x000fe2000000000b */
[----:B------:R-:W-:Y:S06]  /*2e70*/  @P1 BRA `(.L_x_80) ;  /* 0xffffffdc00241947 */ /* 0x000fec000383ffff */
.L_x_16:
[----:B------:R-:W-:Y:S05]  /*2e80*/  BSYNC.RECONVERGENT B2 ;  /* 0x0000000000027941 */ /* 0x000fea0003800200 */
.L_x_15:
[----:B------:R-:W-:Y:S01]  /*2e90*/  FADD R2, -R14, 2 ;  /* 0x400000000e027421 */ /* 0x000fe20000000100 */
[----:B------:R-:W-:Y:S01]  /*2ea0*/  FADD R5, RZ, -R28 ;  /* 0x8000001cff057221 */ /* 0x000fe20000000000 */
[----:B------:R-:W-:Y:S01]  /*2eb0*/  BSSY.RECONVERGENT B0, `(.L_x_81) ;  /* 0x0000025000007945 */ /* 0x000fe20003800200 */
[----:B------:R-:W-:Y:S01]  /*2ec0*/  PLOP3.LUT P0, PT, PT, PT, PT, 0x8, 0x80 ;  /* 0x000000000080781c */ /* 0x000fe20003f0e170 */
[C---:B------:R-:W-:Y:S01]  /*2ed0*/  FMUL R4, R2.reuse, R2 ;  /* 0x0000000202047220 */ /* 0x040fe20000400000 */
[----:B------:R-:W-:Y:S01]  /*2ee0*/  FMUL R17, R2, R3 ;  /* 0x0000000302117220 */ /* 0x000fe20000400000 */
[----:B------:R-:W-:Y:S02]  /*2ef0*/  FADD R2, -R27, -8 ;  /* 0xc10000001b027421 */ /* 0x000fe40000000100 */
[C---:B------:R-:W-:Y:S01]  /*2f00*/  FFMA R19, R5.reuse, R5, R4 ;  /* 0x0000000505137223 */ /* 0x040fe20000000004 */
[----:B------:R-:W-:-:S03]  /*2f10*/  FFMA R4, R5, R0, R17 ;  /* 0x0000000005047223 */ /* 0x000fc60000000011 */
[C---:B------:R-:W-:Y:S01]  /*2f20*/  FFMA R19, R2.reuse, R2, R19 ;  /* 0x0000000202137223 */ /* 0x040fe20000000013 */
[----:B------:R-:W-:-:S03]  /*2f30*/  FFMA R16, R2, R9, R4 ;  /* 0x0000000902107223 */ /* 0x000fc60000000004 */
[----:B------:R-:W-:Y:S01]  /*2f40*/  FADD R19, R19, -1 ;  /* 0xbf80000013137421 */ /* 0x000fe20000000000 */
[----:B------:R-:W-:-:S05]  /*2f50*/  FMUL R2, R16, R16 ;  /* 0x0000001010027220 */ /* 0x000fca0000400000 */
[----:B------:R-:W-:-:S13]  /*2f60*/  FSETP.GEU.AND P1, PT, R2, R19, PT ;  /* 0x000000130200720b */ /* 0x000fda0003f2e000 */
[----:B------:R-:W-:Y:S05]  /*2f70*/  @!P1 BRA `(.L_x_82) ;  /* 0x0000000000609947 */ /* 0x000fea0003800000 */
[----:B------:R-:W-:Y:S01]  /*2f80*/  FADD R5, -R19, R2 ;  /* 0x0000000213057221 */ /* 0x000fe20000000100 */
[----:B------:R-:W-:Y:S03]  /*2f90*/  BSSY.RECONVERGENT B1, `(.L_x_83) ;  /* 0x000000c000017945 */ /* 0x000fe60003800200 */
[----:B------:R0:W1:Y:S01]  /*2fa0*/  MUFU.RSQ R4, R5 ;  /* 0x0000000500047308 */ /* 0x0000620000001400 */
[----:B------:R-:W-:-:S04]  /*2fb0*/  IADD3 R2, PT, PT, R5, -0xd000000, RZ ;  /* 0xf300000005027810 */ /* 0x000fc80007ffe0ff */
[----:B------:R-:W-:-:S13]  /*2fc0*/  ISETP.GT.U32.AND P0, PT, R2, 0x727fffff, PT ;  /* 0x727fffff0200780c */ /* 0x000fda0003f04070 */
[----:B01----:R-:W-:Y:S05]  /*2fd0*/  @!P0 BRA `(.L_x_84) ;  /* 0x00000000000c8947 */ /* 0x003fea0003800000 */
[----:B------:R-:W-:-:S07]  /*2fe0*/  MOV R6, 0x3000 ;  /* 0x0000300000067802 */ /* 0x000fce0000000f00 */
[----:B------:R-:W-:Y:S05]  /*2ff0*/  CALL.REL.NOINC `($__internal_0_$__cuda_sm20_sqrt_rn_f32_slowpath) ;  /* 0x0000003400c87944 */ /* 0x000fea0003c00000 */
[----:B------:R-:W-:Y:S05]  /*3000*/  BRA `(.L_x_85) ;  /* 0x0000000000107947 */ /* 0x000fea0003800000 */
.L_x_84:
[----:B------:R-:W-:Y:S01]  /*3010*/  FMUL.FTZ R37, R5, R4 ;  /* 0x0000000405257220 */ /* 0x000fe20000410000 */
[----:B------:R-:W-:-:S03]  /*3020*/  FMUL.FTZ R4, R4, 0.5 ;  /* 0x3f00000004047820 */ /* 0x000fc60000410000 */
[----:B------:R-:W-:-:S04]  /*3030*/  FFMA R2, -R37, R37, R5 ;  /* 0x0000002525027223 */ /* 0x000fc80000000105 */
[----:B------:R-:W-:-:S07]  /*3040*/  FFMA R37, R2, R4, R37 ;  /* 0x0000000402257223 */ /* 0x000fce0000000025 */
.L_x_85:
[----:B------:R-:W-:Y:S05]  /*3050*/  BSYNC.RECONVERGENT B1 ;  /* 0x0000000000017941 */ /* 0x000fea0003800200 */
.L_x_83:
[----:B------:R-:W-:Y:S01]  /*3060*/  FSETP.GT.AND P2, PT, R37, R16, PT ;  /* 0x000000102500720b */ /* 0x000fe20003f44000 */
[C-C-:B------:R-:W-:Y:S01]  /*3070*/  FADD R2, -R16.reuse, -R37.reuse ;  /* 0x8000002510027221 */ /* 0x140fe20000000100 */
[C---:B------:R-:W-:Y:S02]  /*3080*/  FADD R5, -R16.reuse, R37 ;  /* 0x0000002510057221 */ /* 0x040fe40000000100 */
[----:B------:R-:W-:-:S04]  /*3090*/  FSETP.LEU.OR P1, PT, -R16, R37, !P2 ;  /* 0x000000251000720b */ /* 0x000fc8000572b500 */
[----:B------:R-:W-:-:S09]  /*30a0*/  FSETP.GT.OR P3, PT, -R16, R37, !P1 ;  /* 0x000000251000720b */ /* 0x000fd20004f64500 */
[----:B------:R-:W-:Y:S02]  /*30b0*/  @!P1 PLOP3.LUT P0, PT, PT, PT, PT, 0x80, 0x8 ;  /* 0x000000000008981c */ /* 0x000fe40003f0f070 */
[----:B------:R-:W-:Y:S02]  /*30c0*/  @P1 FSETP.GT.OR P0, PT, -R16, R37, P2 ;  /* 0x000000251000120b */ /* 0x000fe40001704500 */
[----:B------:R-:W-:Y:S02]  /*30d0*/  @!P1 FMNMX R16, R2, R5, PT ;  /* 0x0000000502109209 */ /* 0x000fe40003800000 */
[----:B------:R-:W-:-:S04]  /*30e0*/  @!P3 FSEL R2, R5, R2, P2 ;  /* 0x000000020502b208 */ /* 0x000fc80001000000 */
[----:B------:R-:W-:-:S07]  /*30f0*/  @P1 MOV R16, R2 ;  /* 0x0000000200101202 */ /* 0x000fce0000000f00 */
.L_x_82:
[----:B------:R-:W-:Y:S05]  /*3100*/  BSYNC.RECONVERGENT B0 ;  /* 0x0000000000007941 */ /* 0x000fea0003800200 */
.L_x_81:
[----:B------:R-:W-:Y:S01]  /*3110*/  FSETP.GEU.OR P0, PT, R16, 1.00000000000000000000e+10, !P0 ;  /* 0x501502f91000780b */ /* 0x000fe2000470e400 */
[----:B------:R-:W-:Y:S01]  /*3120*/  BSSY.RECONVERGENT B2, `(.L_x_86) ;  /* 0x0000049000027945 */ /* 0x000fe20003800200 */
[----:B------:R-:W-:Y:S01]  /*3130*/  HFMA2 R36, -RZ, RZ, 0, 0 ;  /* 0x00000000ff247431 */ /* 0x000fe200000001ff */
[----:B------:R-:W-:Y:S02]  /*3140*/  PRMT R4, RZ, 0x7610, R4 ;  /* 0x00007610ff047816 */ /* 0x000fe40000000004 */
[----:B------:R-:W-:-:S08]  /*3150*/  MOV R2, 0x501502f9 ;  /* 0x501502f900027802 */ /* 0x000fd00000000f00 */
[----:B------:R-:W-:Y:S05]  /*3160*/  @P0 BRA `(.L_x_87) ;  /* 0x0000000400100947 */ /* 0x000fea0003800000 */
[C---:B------:R-:W-:Y:S01]  /*3170*/  FFMA R29, R16.reuse, R3, 2 ;  /* 0x40000000101d7423 */ /* 0x040fe20000000003 */
[C---:B------:R-:W-:Y:S01]  /*3180*/  FFMA R35, R16.reuse, R0, RZ ;  /* 0x0000000010237223 */ /* 0x040fe200000000ff */
[----:B------:R-:W-:Y:S01]  /*3190*/  FFMA R26, R16, R9, -8 ;  /* 0xc1000000101a7423 */ /* 0x000fe20000000009 */
[----:B------:R-:W-:Y:S01]  /*31a0*/  BSSY.RECONVERGENT B0, `(.L_x_88) ;  /* 0x0000013000007945 */ /* 0x000fe20003800200 */
[----:B------:R-:W-:Y:S01]  /*31b0*/  FADD R4, R29, -R14 ;  /* 0x8000000e1d047221 */ /* 0x000fe20000000000 */
[----:B------:R-:W-:Y:S01]  /*31c0*/  FADD R18, R35, -R28 ;  /* 0x8000001c23127221 */ /* 0x000fe20000000000 */
[----:B------:R-:W-:Y:S02]  /*31d0*/  FADD R2, R26, -R27 ;  /* 0x8000001b1a027221 */ /* 0x000fe40000000000 */
[----:B------:R-:W-:-:S04]  /*31e0*/  FMUL R5, R4, R4 ;  /* 0x0000000404057220 */ /* 0x000fc80000400000 */
[----:B------:R-:W-:-:S04]  /*31f0*/  FFMA R5, R18, R18, R5 ;  /* 0x0000001212057223 */ /* 0x000fc80000000005 */
[----:B------:R-:W-:-:S04]  /*3200*/  FFMA R6, R2, R2, R5 ;  /* 0x0000000202067223 */ /* 0x000fc80000000005 */
[----:B------:R0:W1:Y:S01]  /*3210*/  MUFU.RSQ R5, R6 ;  /* 0x0000000600057308 */ /* 0x0000620000001400 */
[----:B------:R-:W-:-:S04]  /*3220*/  IADD3 R17, PT, PT, R6, -0xd000000, RZ ;  /* 0xf300000006117810 */ /* 0x000fc80007ffe0ff */
[----:B------:R-:W-:-:S13]  /*3230*/  ISETP.GT.U32.AND P0, PT, R17, 0x727fffff, PT ;  /* 0x727fffff1100780c */ /* 0x000fda0003f04070 */
[----:B01----:R-:W-:Y:S05]  /*3240*/  @!P0 BRA `(.L_x_89) ;  /* 0x0000000000108947 */ /* 0x003fea0003800000 */
[----:B------:R-:W-:Y:S02]  /*3250*/  MOV R5, R6 ;  /* 0x0000000600057202 */ /* 0x000fe40000000f00 */
[----:B------:R-:W-:-:S07]  /*3260*/  MOV R6, 0x3280 ;  /* 0x0000328000067802 */ /* 0x000fce0000000f00 */
[----:B------:R-:W-:Y:S05]  /*3270*/  CALL.REL.NOINC `($__internal_0_$__cuda_sm20_sqrt_rn_f32_slowpath) ;  /* 0x0000003400287944 */ /* 0x000fea0003c00000 */
[----:B------:R-:W-:Y:S05]  /*3280*/  BRA `(.L_x_90) ;  /* 0x0000000000107947 */ /* 0x000fea0003800000 */
.L_x_89:
[----:B------:R-:W-:Y:S01]  /*3290*/  FMUL.FTZ R37, R6, R5 ;  /* 0x0000000506257220 */ /* 0x000fe20000410000 */
[----:B------:R-:W-:-:S03]  /*32a0*/  FMUL.FTZ R5, R5, 0.5 ;  /* 0x3f00000005057820 */ /* 0x000fc60000410000 */
[----:B------:R-:W-:-:S04]  /*32b0*/  FFMA R6, -R37, R37, R6 ;  /* 0x0000002525067223 */ /* 0x000fc80000000106 */
[----:B------:R-:W-:-:S07]  /*32c0*/  FFMA R37, R6, R5, R37 ;  /* 0x0000000506257223 */ /* 0x000fce0000000025 */
.L_x_90:
[----:B------:R-:W-:Y:S05]  /*32d0*/  BSYNC.RECONVERGENT B0 ;  /* 0x0000000000007941 */ /* 0x000fea0003800200 */
.L_x_88:
        /* <DEDUP_REMOVED lines=12> */
.L_x_92:
[----:B------:R-:W-:Y:S05]  /*33a0*/  BSYNC.RECONVERGENT B3 ;  /* 0x0000000000037941 */ /* 0x000fea0003800200 */
.L_x_91:
[----:B------:R-:W0:Y:S01]  /*33b0*/  MUFU.RCP R6, R37 ;  /* 0x0000002500067308 */ /* 0x000e220000001000 */
[----:B------:R-:W-:Y:S01]  /*33c0*/  BSSY.RECONVERGENT B3, `(.L_x_93) ;  /* 0x000000d000037945 */ /* 0x000fe20003800200 */
[----:B------:R-:W-:-:S06]  /*33d0*/  MOV R22, R5 ;  /* 0x0000000500167202 */ /* 0x000fcc0000000f00 */
        /* <DEDUP_REMOVED lines=11> */
.L_x_94:
[----:B------:R-:W-:Y:S05]  /*3490*/  BSYNC.RECONVERGENT B3 ;  /* 0x0000000000037941 */ /* 0x000fea0003800200 */
.L_x_93:
        /* <DEDUP_REMOVED lines=12> */
.L_x_96:
[----:B------:R-:W-:Y:S05]  /*3560*/  BSYNC.RECONVERGENT B3 ;  /* 0x0000000000037941 */ /* 0x000fea0003800200 */
.L_x_95:
[----:B------:R-:W-:Y:S01]  /*3570*/  HFMA2 R4, -RZ, RZ, 0, 5.9604644775390625e-08 ;  /* 0x00000001ff047431 */ /* 0x000fe200000001ff */
[----:B------:R-:W-:Y:S01]  /*3580*/  MOV R21, R5 ;  /* 0x0000000500157202 */ /* 0x000fe20000000f00 */
[----:B------:R-:W-:Y:S01]  /*3590*/  HFMA2 R36, -RZ, RZ, 3, 0 ;  /* 0x42000000ff247431 */ /* 0x000fe200000001ff */
[----:B------:R-:W-:-:S07]  /*35a0*/  MOV R2, R16 ;  /* 0x0000001000027202 */ /* 0x000fce0000000f00 */
.L_x_87:
[----:B------:R-:W-:Y:S05]  /*35b0*/  BSYNC.RECONVERGENT B2 ;  /* 0x0000000000027941 */ /* 0x000fea0003800200 */
.L_x_86:
[----:B------:R-:W-:Y:S01]  /*35c0*/  FADD R5, RZ, -R13 ;  /* 0x8000000dff057221 */ /* 0x000fe20000000000 */
[----:B------:R-:W-:Y:S01]  /*35d0*/  FADD R6, -R12, 2 ;  /* 0x400000000c067421 */ /* 0x000fe20000000100 */
[----:B------:R-:W-:Y:S01]  /*35e0*/  FADD R18, -R8, -8 ;  /* 0xc100000008127421 */ /* 0x000fe20000000100 */
[----:B------:R-:W-:Y:S01]  /*35f0*/  BSSY.RECONVERGENT B0, `(.L_x_97) ;  /* 0x0000026000007945 */ /* 0x000fe20003800200 */
[C---:B------:R-:W-:Y:S01]  /*3600*/  FMUL R17, R5.reuse, R5 ;  /* 0x0000000505117220 */ /* 0x040fe20000400000 */
[----:B------:R-:W-:Y:S01]  /*3610*/  FMUL R20, R5, R0 ;  /* 0x0000000005147220 */ /* 0x000fe20000400000 */
[----:B------:R-:W-:Y:S02]  /*3620*/  PLOP3.LUT P0, PT, PT, PT, PT, 0x8, 0x80 ;  /* 0x000000000080781c */ /* 0x000fe40003f0e170 */
[C---:B------:R-:W-:Y:S01]  /*3630*/  FFMA R17, R6.reuse, R6, R17 ;  /* 0x0000000606117223 */ /* 0x040fe20000000011 */
[----:B------:R-:W-:-:S03]  /*3640*/  FFMA R20, R6, R3, R20 ;  /* 0x0000000306147223 */ /* 0x000fc60000000014 */
[C---:B------:R-:W-:Y:S01]  /*3650*/  FFMA R5, R18.reuse, R18, R17 ;  /* 0x0000001212057223 */ /* 0x040fe20000000011 */
[----:B------:R-:W-:-:S03]  /*3660*/  FFMA R17, R18, R9, R20 ;  /* 0x0000000912117223 */ /* 0x000fc60000000014 */
[----:B------:R-:W-:Y:S01]  /*3670*/  FADD R5, R5, -0.48999997973442077637 ;  /* 0xbefae14705057421 */ /* 0x000fe20000000000 */
        /* <DEDUP_REMOVED lines=11> */
[----:B------:R-:W-:Y:S01]  /*3730*/  MOV R6, R37 ;  /* 0x0000002500067202 */ /* 0x000fe20000000f00 */
[----:B------:R-:W-:Y:S06]  /*3740*/  BRA `(.L_x_101) ;  /* 0x0000000000107947 */ /* 0x000fec0003800000 */
.L_x_100:
[----:B------:R-:W-:Y:S01]  /*3750*/  FMUL.FTZ R6, R5, R18 ;  /* 0x0000001205067220 */ /* 0x000fe20000410000 */
[----:B------:R-:W-:-:S03]  /*3760*/  FMUL.FTZ R18, R18, 0.5 ;  /* 0x3f00000012127820 */ /* 0x000fc60000410000 */
[----:B------:R-:W-:-:S04]  /*3770*/  FFMA R5, -R6, R6, R5 ;  /* 0x0000000606057223 */ /* 0x000fc80000000105 */
[----:B------:R-:W-:-:S07]  /*3780*/  FFMA R6, R5, R18, R6 ;  /* 0x0000001205067223 */ /* 0x000fce0000000006 */
.L_x_101:
[----:B------:R-:W-:Y:S05]  /*3790*/  BSYNC.RECONVERGENT B1 ;  /* 0x0000000000017941 */ /* 0x000fea0003800200 */
.L_x_99:
[----:B------:R-:W-:Y:S01]  /*37a0*/  FSETP.GT.AND P3, PT, R6, R17, PT ;  /* 0x000000110600720b */ /* 0x000fe20003f64000 */
[C-C-:B------:R-:W-:Y:S01]  /*37b0*/  FADD R5, -R17.reuse, -R6.reuse ;  /* 0x8000000611057221 */ /* 0x140fe20000000100 */
[C---:B------:R-:W-:Y:S02]  /*37c0*/  FADD R18, -R17.reuse, R6 ;  /* 0x0000000611127221 */ /* 0x040fe40000000100 */
[----:B------:R-:W-:-:S04]  /*37d0*/  FSETP.LEU.OR P1, PT, -R17, R6, !P3 ;  /* 0x000000061100720b */ /* 0x000fc80005f2b500 */
[----:B------:R-:W-:-:S09]  /*37e0*/  FSETP.GT.OR P4, PT, -R17, R6, !P1 ;  /* 0x000000061100720b */ /* 0x000fd20004f84500 */
[----:B------:R-:W-:Y:S02]  /*37f0*/  @!P1 FMNMX R16, R5, R18, PT ;  /* 0x0000001205109209 */ /* 0x000fe40003800000 */
[----:B------:R-:W-:Y:S02]  /*3800*/  @P1 FSETP.GT.AND P2, PT, -R17, R6, PT ;  /* 0x000000061100120b */ /* 0x000fe40003f44100 */
[----:B------:R-:W-:Y:S02]  /*3810*/  @!P4 FSEL R5, R18, R16, P3 ;  /* 0x000000101205c208 */ /* 0x000fe40001800000 */
[----:B------:R-:W-:Y:S02]  /*3820*/  @!P1 PLOP3.LUT P0, PT, PT, PT, PT, 0x80, 0x8 ;  /* 0x000000000008981c */ /* 0x000fe40003f0f070 */
[----:B------:R-:W-:Y:S02]  /*3830*/  @P1 FSETP.GT.OR P0, PT, R6, R17, P2 ;  /* 0x000000110600120b */ /* 0x000fe40001704400 */
[----:B------:R-:W-:-:S11]  /*3840*/  @P1 MOV R16, R5 ;  /* 0x0000000500101202 */ /* 0x000fd60000000f00 */
.L_x_98:
[----:B------:R-:W-:Y:S05]  /*3850*/  BSYNC.RECONVERGENT B0 ;  /* 0x0000000000007941 */ /* 0x000fea0003800200 */
.L_x_97:
[----:B------:R-:W-:Y:S01]  /*3860*/  FSETP.GEU.OR P0, PT, R16, R2, !P0 ;  /* 0x000000021000720b */ /* 0x000fe2000470e400 */
[----:B------:R-:W-:Y:S01]  /*3870*/  BSSY.RECONVERGENT B2, `(.L_x_102) ;  /* 0x000004a000027945 */ /* 0x000fe20003800200 */
[----:B------:R-:W-:Y:S01]  /*3880*/  HFMA2 R20, -RZ, RZ, 1.849609375, 1638 ;  /* 0x3f666666ff147431 */ /* 0x000fe200000001ff */
[----:B------:R-:W-:-:S10]  /*3890*/  MOV R19, 0x3e4ccccd ;  /* 0x3e4ccccd00137802 */ /* 0x000fd40000000f00 */
        /* <DEDUP_REMOVED lines=19> */
.L_x_105:
[----:B------:R-:W-:Y:S01]  /*39d0*/  FMUL.FTZ R37, R6, R5 ;  /* 0x0000000506257220 */ /* 0x000fe20000410000 */
[----:B------:R-:W-:-:S03]  /*39e0*/  FMUL.FTZ R5, R5, 0.5 ;  /* 0x3f00000005057820 */ /* 0x000fc60000410000 */
[----:B------:R-:W-:-:S04]  /*39f0*/  FFMA R6, -R37, R37, R6 ;  /* 0x0000002525067223 */ /* 0x000fc80000000106 */
[----:B------:R-:W-:-:S07]  /*3a00*/  FFMA R37, R6, R5, R37 ;  /* 0x0000000506257223 */ /* 0x000fce0000000025 */
.L_x_106:
[----:B------:R-:W-:Y:S05]  /*3a10*/  BSYNC.RECONVERGENT B0 ;  /* 0x0000000000007941 */ /* 0x000fea0003800200 */
.L_x_104:
        /* <DEDUP_REMOVED lines=12> */
.L_x_108:
[----:B------:R-:W-:Y:S05]  /*3ae0*/  BSYNC.RECONVERGENT B3 ;  /* 0x0000000000037941 */ /* 0x000fea0003800200 */
.L_x_107:
        /* <DEDUP_REMOVED lines=14> */
.L_x_110:
[----:B------:R-:W-:Y:S05]  /*3bd0*/  BSYNC.RECONVERGENT B3 ;  /* 0x0000000000037941 */ /* 0x000fea0003800200 */
.L_x_109:
        /* <DEDUP_REMOVED lines=12> */
.L_x_112:
[----:B------:R-:W-:Y:S05]  /*3ca0*/  BSYNC.RECONVERGENT B3 ;  /* 0x0000000000037941 */ /* 0x000fea0003800200 */
.L_x_111:
[----:B------:R-:W-:Y:S01]  /*3cb0*/  HFMA2 R4, -RZ, RZ, 0, 5.9604644775390625e-08 ;  /* 0x00000001ff047431 */ /* 0x000fe200000001ff */
[----:B------:R-:W-:Y:S01]  /*3cc0*/  MOV R21, R5 ;  /* 0x0000000500157202 */ /* 0x000fe20000000f00 */
[----:B------:R-:W-:Y:S01]  /*3cd0*/  HFMA2 R20, -RZ, RZ, 1.57421875, -19.203125 ;  /* 0x3e4ccccdff147431 */ /* 0x000fe200000001ff */
[----:B------:R-:W-:Y:S02]  /*3ce0*/  MOV R36, 0x42800000 ;  /* 0x4280000000247802 */ /* 0x000fe40000000f00 */
[----:B------:R-:W-:Y:S02]  /*3cf0*/  MOV R19, 0x3f666666 ;  /* 0x3f66666600137802 */ /* 0x000fe40000000f00 */
[----:B------:R-:W-:-:S07]  /*3d00*/  MOV R2, R16 ;  /* 0x0000001000027202 */ /* 0x000fce0000000f00 */
.L_x_103:
[----:B------:R-:W-:Y:S05]  /*3d10*/  BSYNC.RECONVERGENT B2 ;  /* 0x0000000000027941 */ /* 0x000fea0003800200 */
.L_x_102:
        /* <DEDUP_REMOVED lines=11> */
[----:B------:R-:W-:Y:S01]  /*3dd0*/  FADD R5, R5, -0.16000001132488250732 ;  /* 0xbe23d70b05057421 */ /* 0x000fe20000000000 */
        /* <DEDUP_REMOVED lines=13> */
.L_x_116:
[----:B------:R-:W-:Y:S01]  /*3eb0*/  FMUL.FTZ R6, R5, R18 ;  /* 0x0000001205067220 */ /* 0x000fe20000410000 */
[----:B------:R-:W-:-:S03]  /*3ec0*/  FMUL.FTZ R18, R18, 0.5 ;  /* 0x3f00000012127820 */ /* 0x000fc60000410000 */
[----:B------:R-:W-:-:S04]  /*3ed0*/  FFMA R5, -R6, R6, R5 ;  /* 0x0000000606057223 */ /* 0x000fc80000000105 */
[----:B------:R-:W-:-:S07]  /*3ee0*/  FFMA R6, R5, R18, R6 ;  /* 0x0000001205067223 */ /* 0x000fce0000000006 */
.L_x_117:
[----:B------:R-:W-:Y:S05]  /*3ef0*/  BSYNC.RECONVERGENT B1 ;  /* 0x0000000000017941 */ /* 0x000fea0003800200 */
.L_x_115:
        /* <DEDUP_REMOVED lines=11> */
.L_x_114:
[----:B------:R-:W-:Y:S05]  /*3fb0*/  BSYNC.RECONVERGENT B0 ;  /* 0x0000000000007941 */ /* 0x000fea0003800200 */
.L_x_113:
[----:B------:R-:W-:Y:S01]  /*3fc0*/  FSETP.GEU.OR P0, PT, R16, R2, !P0 ;  /* 0x000000021000720b */ /* 0x000fe2000470e400 */
[----:B------:R-:W-:Y:S01]  /*3fd0*/  BSSY.RECONVERGENT B2, `(.L_x_118) ;  /* 0x000004a000027945 */ /* 0x000fe20003800200 */
[----:B------:R-:W-:-:S11]  /*3fe0*/  HFMA2 R18, -RZ, RZ, 1.57421875, -19.203125 ;  /* 0x3e4ccccdff127431 */ /* 0x000fd600000001ff */
        /* <DEDUP_REMOVED lines=19> */
.L_x_121:
[----:B------:R-:W-:Y:S01]  /*4120*/  FMUL.FTZ R37, R6, R5 ;  /* 0x0000000506257220 */ /* 0x000fe20000410000 */
[----:B------:R-:W-:-:S03]  /*4130*/  FMUL.FTZ R5, R5, 0.5 ;  /* 0x3f00000005057820 */ /* 0x000fc60000410000 */
[----:B------:R-:W-:-:S04]  /*4140*/  FFMA R6, -R37, R37, R6 ;  /* 0x0000002525067223 */ /* 0x000fc80000000106 */
[----:B------:R-:W-:-:S07]  /*4150*/  FFMA R37, R6, R5, R37 ;  /* 0x0000000506257223 */ /* 0x000fce0000000025 */
.L_x_122:
[----:B------:R-:W-:Y:S05]  /*4160*/  BSYNC.RECONVERGENT B0 ;  /* 0x0000000000007941 */ /* 0x000fea0003800200 */
.L_x_120:
        /* <DEDUP_REMOVED lines=12> */
.L_x_124:
[----:B------:R-:W-:Y:S05]  /*4230*/  BSYNC.RECONVERGENT B3 ;  /* 0x0000000000037941 */ /* 0x000fea0003800200 */
.L_x_123:
        /* <DEDUP_REMOVED lines=14> */
.L_x_126:
[----:B------:R-:W-:Y:S05]  /*4320*/  BSYNC.RECONVERGENT B3 ;  /* 0x0000000000037941 */ /* 0x000fea0003800200 */
.L_x_125:
        /* <DEDUP_REMOVED lines=12> */
.L_x_128:
[----:B------:R-:W-:Y:S05]  /*43f0*/  BSYNC.RECONVERGENT B3 ;  /* 0x0000000000037941 */ /* 0x000fea0003800200 */
.L_x_127:
[----:B------:R-:W-:Y:S01]  /*4400*/  HFMA2 R4, -RZ, RZ, 0, 5.9604644775390625e-08 ;  /* 0x00000001ff047431 */ /* 0x000fe200000001ff */
[----:B------:R-:W-:Y:S01]  /*4410*/  MOV R21, R5 ;  /* 0x0000000500157202 */ /* 0x000fe20000000f00 */
[----:B------:R-:W-:Y:S01]  /*4420*/  HFMA2 R18, -RZ, RZ, 1.82421875, -19.203125 ;  /* 0x3f4ccccdff127431 */ /* 0x000fe200000001ff */
[----:B------:R-:W-:Y:S01]  /*4430*/  MOV R36, 0x41800000 ;  /* 0x4180000000247802 */ /* 0x000fe20000000f00 */
[----:B------:R-:W-:Y:S01]  /*4440*/  HFMA2 R20, -RZ, RZ, 1.6494140625, -0.002735137939453125 ;  /* 0x3e99999aff147431 */ /* 0x000fe200000001ff */
[----:B------:R-:W-:Y:S02]  /*4450*/  MOV R19, 0x3e99999a ;  /* 0x3e99999a00137802 */ /* 0x000fe40000000f00 */
[----:B------:R-:W-:-:S07]  /*4460*/  MOV R2, R16 ;  /* 0x0000001000027202 */ /* 0x000fce0000000f00 */
.L_x_119:
[----:B------:R-:W-:Y:S05]  /*4470*/  BSYNC.RECONVERGENT B2 ;  /* 0x0000000000027941 */ /* 0x000fea0003800200 */
.L_x_118:
[----:B------:R-:W-:Y:S01]  /*4480*/  FFMA R6, RZ, R0, R3 ;  /* 0x00000000ff067223 */ /* 0x000fe20000000003 */
[----:B------:R-:W-:Y:S01]  /*4490*/  BSSY.RECONVERGENT B2, `(.L_x_129) ;  /* 0x0000016000027945 */ /* 0x000fe20003800200 */
[----:B------:R-:W-:Y:S02]  /*44a0*/  PLOP3.LUT P0, PT, PT, PT, PT, 0x8, 0x80 ;  /* 0x000000000080781c */ /* 0x000fe40003f0e170 */
[----:B------:R-:W-:-:S05]  /*44b0*/  FFMA R37, RZ, R9, R6 ;  /* 0x00000009ff257223 */ /* 0x000fca0000000006 */
[----:B------:R-:W-:-:S13]  /*44c0*/  FSETP.GEU.AND P1, PT, |R37|, 9.9999999747524270788e-07, PT ;  /* 0x358637bd2500780b */ /* 0x000fda0003f2e200 */
[----:B------:R-:W-:Y:S05]  /*44d0*/  @!P1 BRA `(.L_x_130) ;  /* 0x0000000000449947 */ /* 0x000fea0003800000 */
[----:B------:R-:W0:Y:S01]  /*44e0*/  MUFU.RCP R5, R37 ;  /* 0x0000002500057308 */ /* 0x000e220000001000 */
[----:B------:R-:W-:Y:S01]  /*44f0*/  UMOV UR4, 0x40000000 ;  /* 0x4000000000047882 */ /* 0x000fe20000000000 */
[----:B------:R-:W-:Y:S01]  /*4500*/  BSSY.RECONVERGENT B3, `(.L_x_131) ;  /* 0x000000c000037945 */ /* 0x000fe20003800200 */
[----:B------:R-:W-:-:S05]  /*4510*/  MOV R16, UR4 ;  /* 0x0000000400107c02 */ /* 0x000fca0008000f00 */
[----:B------:R-:W1:Y:S01]  /*4520*/  FCHK P0, -R16, R37 ;  /* 0x0000002510007302 */ /* 0x000e620000000100 */
[----:B0-----:R-:W-:-:S04]  /*4530*/  FFMA R6, -R37, R5, 1 ;  /* 0x3f80000025067423 */ /* 0x001fc80000000105 */
[----:B------:R-:W-:-:S04]  /*4540*/  FFMA R5, R5, R6, R5 ;  /* 0x0000000605057223 */ /* 0x000fc80000000005 */
[----:B------:R-:W-:-:S04]  /*4550*/  FFMA R6, R5, -2, RZ ;  /* 0xc000000005067823 */ /* 0x000fc800000000ff */
[----:B------:R-:W-:-:S04]  /*4560*/  FFMA R17, -R37, R6, -2 ;  /* 0xc000000025117423 */ /* 0x000fc80000000106 */
[----:B------:R-:W-:Y:S01]  /*4570*/  FFMA R5, R5, R17, R6 ;  /* 0x0000001105057223 */ /* 0x000fe20000000006 */
[----:B-1----:R-:W-:Y:S06]  /*4580*/  @!P0 BRA `(.L_x_132) ;  /* 0x00000000000c8947 */ /* 0x002fec0003800000 */
[----:B------:R-:W-:Y:S01]  /*4590*/  HFMA2 R5, -RZ, RZ, -2, 0 ;  /* 0xc0000000ff057431 */ /* 0x000fe200000001ff */
[----:B------:R-:W-:-:S07]  /*45a0*/  MOV R6, 0x45c0 ;  /* 0x000045c000067802 */ /* 0x000fce0000000f00 */
[----:B------:R-:W-:Y:S05]  /*45b0*/  CALL.REL.NOINC `($__internal_1_$__cuda_sm3x_div_rn_noftz_f32_slowpath) ;  /* 0x0000002000b47944 */ /* 0x000fea0003c00000 */
.L_x_132:
[----:B------:R-:W-:Y:S05]  /*45c0*/  BSYNC.RECONVERGENT B3 ;  /* 0x0000000000037941 */ /* 0x000fea0003800200 */
.L_x_131:
[----:B------:R-:W-:Y:S02]  /*45d0*/  FSETP.GT.AND P0, PT, R5, RZ, PT ;  /* 0x000000ff0500720b */ /* 0x000fe40003f04000 */
[----:B------:R-:W-:-:S11]  /*45e0*/  MOV R16, R5 ;  /* 0x0000000500107202 */ /* 0x000fd60000000f00 */
.L_x_130:
[----:B------:R-:W-:Y:S05]  /*45f0*/  BSYNC.RECONVERGENT B2 ;  /* 0x0000000000027941 */ /* 0x000fea0003800200 */
.L_x_129:
[----:B------:R-:W-:Y:S01]  /*4600*/  FSETP.GEU.OR P0, PT, R16, R2, !P0 ;  /* 0x000000021000720b */ /* 0x000fe2000470e400 */
[----:B------:R-:W-:Y:S04]  /*4610*/  BSSY.RECONVERGENT B3, `(.L_x_133) ;  /* 0x000012c000037945 */ /* 0x000fe80003800200 */
[----:B------:R-:W-:Y:S08]  /*4620*/  BSSY.RELIABLE B2, `(.L_x_134) ;  /* 0x000001d000027945 */ /* 0x000ff00003800100 */
[----:B------:R-:W-:Y:S05]  /*4630*/  @P0 BRA `(.L_x_135) ;  /* 0x0000000000440947 */ /* 0x000fea0003800000 */
[C---:B------:R-:W-:Y:S01]  /*4640*/  FFMA R35, R16.reuse, R0, RZ ;  /* 0x0000000010237223 */ /* 0x040fe200000000ff */
[C---:B------:R-:W-:Y:S01]  /*4650*/  FFMA R26, R16.reuse, R9, -8 ;  /* 0xc1000000101a7423 */ /* 0x040fe20000000009 */
[----:B------:R-:W-:Y:S02]  /*4660*/  HFMA2 R20, -RZ, RZ, 1.6494140625, -0.002735137939453125 ;  /* 0x3e99999aff147431 */ /* 0x000fe400000001ff */
[----:B------:R-:W-:Y:S01]  /*4670*/  FFMA R29, R16, R3, 2 ;  /* 0x40000000101d7423 */ /* 0x000fe20000000003 */
[----:B------:R-:W-:Y:S01]  /*4680*/  F2I.FLOOR.NTZ R2, R35 ;  /* 0x0000002300027305 */ /* 0x000fe20000207100 */
[----:B------:R-:W-:Y:S01]  /*4690*/  HFMA2 R22, -RZ, RZ, 0, 0 ;  /* 0x00000000ff167431 */ /* 0x000fe200000001ff */
[----:B------:R-:W-:Y:S01]  /*46a0*/  MOV R23, 0x3f800000 ;  /* 0x3f80000000177802 */ /* 0x000fe20000000f00 */
[----:B------:R-:W-:Y:S01]  /*46b0*/  HFMA2 R21, -RZ, RZ, 0, 0 ;  /* 0x00000000ff157431 */ /* 0x000fe200000001ff */
[----:B------:R-:W-:-:S04]  /*46c0*/  MOV R36, 0x40800000 ;  /* 0x4080000000247802 */ /* 0x000fc80000000f00 */
[----:B------:R-:W0:Y:S02]  /*46d0*/  F2I.FLOOR.NTZ R5, R26 ;  /* 0x0000001a00057305 */ /* 0x000e240000207100 */
[----:B0-----:R-:W-:-:S04]  /*46e0*/  IADD3 R2, PT, PT, R2, R5, RZ ;  /* 0x0000000502027210 */ /* 0x001fc80007ffe0ff */
[----:B------:R-:W-:-:S04]  /*46f0*/  LOP3.LUT R2, R2, 0x1, RZ, 0xc0, !PT ;  /* 0x0000000102027812 */ /* 0x000fc800078ec0ff */
[----:B------:R-:W-:-:S04]  /*4700*/  ISETP.NE.U32.AND P0, PT, R2, 0x1, PT ;  /* 0x000000010200780c */ /* 0x000fc80003f05070 */
[----:B------:R-:W-:-:S04]  /*4710*/  FSEL R20, R20, 0.80000001192092895508, P0 ;  /* 0x3f4ccccd14147808 */ /* 0x000fc80000000000 */
[-C--:B------:R-:W-:Y:S02]  /*4720*/  MOV R18, R20.reuse ;  /* 0x0000001400127202 */ /* 0x080fe40000000f00 */
[----:B------:R-:W-:Y:S01]  /*4730*/  MOV R19, R20 ;  /* 0x0000001400137202 */ /* 0x000fe20000000f00 */
[----:B------:R-:W-:Y:S06]  /*4740*/  BRA `(.L_x_136) ;  /* 0x0000000000287947 */ /* 0x000fec0003800000 */
.L_x_135:
[----:B------:R-:W-:Y:S01]  /*4750*/  PRMT R4, R4, 0x9910, RZ ;  /* 0x0000991004047816 */ /* 0x000fe200000000ff */
[----:B------:R-:W-:-:S03]  /*4760*/  FADD R2, R3, 1 ;  /* 0x3f80000003027421 */ /* 0x000fc60000000000 */
[----:B------:R-:W-:Y:S01]  /*4770*/  ISETP.NE.AND P0, PT, R4, RZ, PT ;  /* 0x000000ff0400720c */ /* 0x000fe20003f05270 */
[----:B------:R-:W-:-:S04]  /*4780*/  FMUL R5, R2, 0.5 ;  /* 0x3f00000002057820 */ /* 0x000fc80000400000 */
[----:B------:R-:W-:-:S04]  /*4790*/  FADD R6, -R5, 1 ;  /* 0x3f80000005067421 */ /* 0x000fc80000000100 */
[C-C-:B------:R-:W-:Y:S01]  /*47a0*/  FFMA R2, R5.reuse, 0.69999998807907104492, R6.reuse ;  /* 0x3f33333305027823 */ /* 0x140fe20000000006 */
[C-C-:B------:R-:W-:Y:S01]  /*47b0*/  FFMA R4, R5.reuse, 0.5, R6.reuse ;  /* 0x3f00000005047823 */ /* 0x140fe20000000006 */
[----:B------:R-:W-:Y:S02]  /*47c0*/  FADD R5, R5, R6 ;  /* 0x0000000605057221 */ /* 0x000fe40000000000 */
[----:B------:R-:W-:Y:S05]  /*47d0*/  @!P0 BREAK.RELIABLE B2 ;  /* 0x0000000000028942 */ /* 0x000fea0003800100 */
[----:B------:R-:W-:Y:S05]  /*47e0*/  @!P0 BRA `(.L_x_137) ;  /* 0x0000001000388947 */ /* 0x000fea0003800000 */
.L_x_136:
[----:B------:R-:W-:Y:S05]  /*47f0*/  BSYNC.RELIABLE B2 ;  /* 0x0000000000027941 */ /* 0x000fea0003800100 */
.L_x_134:
[----:B------:R-:W-:Y:S01]  /*4800*/  FADD R4, -R29, 10 ;  /* 0x412000001d047421 */ /* 0x000fe20000000100 */
[----:B------:R-:W-:Y:S01]  /*4810*/  FADD R16, -R35, 5 ;  /* 0x40a0000023107421 */ /* 0x000fe20000000100 */
[----:B------:R-:W-:Y:S01]  /*4820*/  FADD R2, -R26, -5 ;  /* 0xc0a000001a027421 */ /* 0x000fe20000000100 */
[----:B------:R-:W-:Y:S01]  /*4830*/  BSSY.RECONVERGENT B0, `(.L_x_138) ;  /* 0x0000010000007945 */ /* 0x000fe20003800200 */
        /* <DEDUP_REMOVED lines=11> */
.L_x_139:
[----:B------:R-:W-:Y:S01]  /*48f0*/  FMUL.FTZ R37, R6, R5 ;  /* 0x0000000506257220 */ /* 0x000fe20000410000 */
[----:B------:R-:W-:-:S03]  /*4900*/  FMUL.FTZ R5, R5, 0.5 ;  /* 0x3f00000005057820 */ /* 0x000fc60000410000 */
[----:B------:R-:W-:-:S04]  /*4910*/  FFMA R6, -R37, R37, R6 ;  /* 0x0000002525067223 */ /* 0x000fc80000000106 */
[----:B------:R-:W-:-:S07]  /*4920*/  FFMA R37, R6, R5, R37 ;  /* 0x0000000506257223 */ /* 0x000fce0000000025 */
.L_x_140:
[----:B------:R-:W-:Y:S05]  /*4930*/  BSYNC.RECONVERGENT B0 ;  /* 0x0000000000007941 */ /* 0x000fea0003800200 */
.L_x_138:
        /* <DEDUP_REMOVED lines=13> */
.L_x_142:
[----:B------:R-:W-:Y:S05]  /*4a10*/  BSYNC.RECONVERGENT B4 ;  /* 0x0000000000047941 */ /* 0x000fea0003800200 */
.L_x_141:
        /* <DEDUP_REMOVED lines=13> */
.L_x_144:
[----:B------:R-:W-:Y:S05]  /*4af0*/  BSYNC.RECONVERGENT B4 ;  /* 0x0000000000047941 */ /* 0x000fea0003800200 */
.L_x_143:
        /* <DEDUP_REMOVED lines=13> */
.L_x_146:
[----:B------:R-:W-:Y:S05]  /*4bd0*/  BSYNC.RECONVERGENT B4 ;  /* 0x0000000000047941 */ /* 0x000fea0003800200 */
.L_x_145:
[----:B------:R-:W-:Y:S01]  /*4be0*/  FADD R5, R29, -R14 ;  /* 0x8000000e1d057221 */ /* 0x000fe20000000000 */
[----:B------:R-:W-:Y:S01]  /*4bf0*/  FADD R28, R35, -R28 ;  /* 0x8000001c231c7221 */ /* 0x000fe20000000000 */
[----:B------:R-:W-:Y:S01]  /*4c00*/  FADD R27, R26, -R27 ;  /* 0x8000001b1a1b7221 */ /* 0x000fe20000000000 */
[----:B------:R-:W-:Y:S01]  /*4c10*/  BSSY.RECONVERGENT B0, `(.L_x_147) ;  /* 0x0000065000007945 */ /* 0x000fe20003800200 */
[C---:B------:R-:W-:Y:S01]  /*4c20*/  FMUL R25, R5.reuse, R5 ;  /* 0x0000000505197220 */ /* 0x040fe20000400000 */
[----:B------:R-:W-:Y:S02]  /*4c30*/  FMUL R2, R5, R16 ;  /* 0x0000001005027220 */ /* 0x000fe40000400000 */
[----:B------:R-:W-:Y:S01]  /*4c40*/  BSSY.RELIABLE B1, `(.L_x_148) ;  /* 0x000001d000017945 */ /* 0x000fe20003800100 */
        /* <DEDUP_REMOVED lines=18> */
.L_x_151:
[----:B------:R-:W-:Y:S01]  /*4d70*/  FMUL.FTZ R37, R6, R5 ;  /* 0x0000000506257220 */ /* 0x000fe20000410000 */
[----:B------:R-:W-:-:S03]  /*4d80*/  FMUL.FTZ R5, R5, 0.5 ;  /* 0x3f00000005057820 */ /* 0x000fc60000410000 */
[----:B------:R-:W-:-:S04]  /*4d90*/  FFMA R6, -R37, R37, R6 ;  /* 0x0000002525067223 */ /* 0x000fc80000000106 */
[----:B------:R-:W-:-:S07]  /*4da0*/  FFMA R37, R6, R5, R37 ;  /* 0x0000000506257223 */ /* 0x000fce0000000025 */
.L_x_152:
[----:B------:R-:W-:Y:S05]  /*4db0*/  BSYNC.RECONVERGENT B4 ;  /* 0x0000000000047941 */ /* 0x000fea0003800200 */
.L_x_150:
[CC--:B------:R-:W-:Y:S02]  /*4dc0*/  FSETP.GT.AND P1, PT, R37.reuse, R2.reuse, PT ;  /* 0x000000022500720b */ /* 0x0c0fe40003f24000 */
[----:B------:R-:W-:Y:S02]  /*4dd0*/  PLOP3.LUT P0, PT, PT, PT, PT, 0x80, 0x8 ;  /* 0x000000000008781c */ /* 0x000fe40003f0f070 */
[----:B------:R-:W-:-:S13]  /*4de0*/  FSETP.LT.OR P1, PT, R37, -R2, P1 ;  /* 0x800000022500720b */ /* 0x000fda0000f21400 */
[----:B------:R-:W-:Y:S05]  /*4df0*/  @P1 BREAK.RELIABLE B1 ;  /* 0x0000000000011942 */ /* 0x000fea0003800100 */
[----:B------:R-:W-:Y:S05]  /*4e00*/  @P1 BRA `(.L_x_153) ;  /* 0x0000000400141947 */ /* 0x000fea0003800000 */
.L_x_149:
[----:B------:R-:W-:Y:S05]  /*4e10*/  BSYNC.RELIABLE B1 ;  /* 0x0000000000017941 */ /* 0x000fea0003800100 */
.L_x_148:
[----:B------:R-:W-:Y:S01]  /*4e20*/  FADD R5, R29, -R12 ;  /* 0x8000000c1d057221 */ /* 0x000fe20000000000 */
[----:B------:R-:W-:Y:S01]  /*4e30*/  FADD R2, R35, -R13 ;  /* 0x8000000d23027221 */ /* 0x000fe20000000000 */
[----:B------:R-:W-:Y:S02]  /*4e40*/  BSSY.RELIABLE B1, `(.L_x_154) ;  /* 0x0000020000017945 */ /* 0x000fe40003800100 */
[C---:B------:R-:W-:Y:S01]  /*4e50*/  FMUL R13, R5.reuse, R5 ;  /* 0x00000005050d7220 */ /* 0x040fe20000400000 */
[----:B------:R-:W-:Y:S01]  /*4e60*/  FMUL R6, R5, R16 ;  /* 0x0000001005067220 */ /* 0x000fe20000400000 */
[----:B------:R-:W-:Y:S02]  /*4e70*/  FADD R5, R26, -R8 ;  /* 0x800000081a057221 */ /* 0x000fe40000000000 */
        /* <DEDUP_REMOVED lines=18> */
.L_x_157:
[----:B------:R-:W-:Y:S01]  /*4fa0*/  FMUL.FTZ R37, R2, R5 ;  /* 0x0000000502257220 */ /* 0x000fe20000410000 */
[----:B------:R-:W-:-:S03]  /*4fb0*/  FMUL.FTZ R5, R5, 0.5 ;  /* 0x3f00000005057820 */ /* 0x000fc60000410000 */
[----:B------:R-:W-:-:S04]  /*4fc0*/  FFMA R2, -R37, R37, R2 ;  /* 0x0000002525027223 */ /* 0x000fc80000000102 */
[----:B------:R-:W-:-:S07]  /*4fd0*/  FFMA R37, R2, R5, R37 ;  /* 0x0000000502257223 */ /* 0x000fce0000000025 */
.L_x_158:
[----:B------:R-:W-:Y:S05]  /*4fe0*/  BSYNC.RECONVERGENT B4 ;  /* 0x0000000000047941 */ /* 0x000fea0003800200 */
.L_x_156:
[CC--:B------:R-:W-:Y:S02]  /*4ff0*/  FSETP.GT.AND P1, PT, R37.reuse, R12.reuse, PT ;  /* 0x0000000c2500720b */ /* 0x0c0fe40003f24000 */
[----:B------:R-:W-:Y:S02]  /*5000*/  PLOP3.LUT P0, PT, PT, PT, PT, 0x80, 0x8 ;  /* 0x000000000008781c */ /* 0x000fe40003f0f070 */
[----:B------:R-:W-:-:S13]  /*5010*/  FSETP.LT.OR P1, PT, R37, -R12, P1 ;  /* 0x8000000c2500720b */ /* 0x000fda0000f21400 */
[----:B------:R-:W-:Y:S05]  /*5020*/  @P1 BREAK.RELIABLE B1 ;  /* 0x0000000000011942 */ /* 0x000fea0003800100 */
[----:B------:R-:W-:Y:S05]  /*5030*/  @P1 BRA `(.L_x_153) ;  /* 0x0000000000881947 */ /* 0x000fea0003800000 */
.L_x_155:
[----:B------:R-:W-:Y:S05]  /*5040*/  BSYNC.RELIABLE B1 ;  /* 0x0000000000017941 */ /* 0x000fea0003800100 */
.L_x_154:
[----:B------:R-:W-:Y:S01]  /*5050*/  FADD R15, R29, -R15 ;  /* 0x8000000f1d0f7221 */ /* 0x000fe20000000000 */
[----:B------:R-:W-:Y:S01]  /*5060*/  FADD R10, R35, -R10 ;  /* 0x8000000a230a7221 */ /* 0x000fe20000000000 */
[----:B------:R-:W-:Y:S01]  /*5070*/  FADD R11, R26, -R11 ;  /* 0x8000000b1a0b7221 */ /* 0x000fe20000000000 */
[----:B------:R-:W-:Y:S01]  /*5080*/  PLOP3.LUT P0, PT, PT, PT, PT, 0x8, 0x80 ;  /* 0x000000000080781c */ /* 0x000fe20003f0e170 */
[C---:B------:R-:W-:Y:S01]  /*5090*/  FMUL R5, R15.reuse, R15 ;  /* 0x0000000f0f057220 */ /* 0x040fe20000400000 */
[----:B------:R-:W-:-:S03]  /*50a0*/  FMUL R2, R15, R16 ;  /* 0x000000100f027220 */ /* 0x000fc60000400000 */
        /* <DEDUP_REMOVED lines=18> */
.L_x_160:
[----:B------:R-:W-:Y:S01]  /*51d0*/  FMUL.FTZ R37, R2, R5 ;  /* 0x0000000502257220 */ /* 0x000fe20000410000 */
[----:B------:R-:W-:-:S03]  /*51e0*/  FMUL.FTZ R5, R5, 0.5 ;  /* 0x3f00000005057820 */ /* 0x000fc60000410000 */
[----:B------:R-:W-:-:S04]  /*51f0*/  FFMA R2, -R37, R37, R2 ;  /* 0x0000002525027223 */ /* 0x000fc80000000102 */
[----:B------:R-:W-:-:S07]  /*5200*/  FFMA R37, R2, R5, R37 ;  /* 0x0000000502257223 */ /* 0x000fce0000000025 */
.L_x_161:
[----:B------:R-:W-:Y:S05]  /*5210*/  BSYNC.RECONVERGENT B1 ;  /* 0x0000000000017941 */ /* 0x000fea0003800200 */
.L_x_159:
[----:B------:R-:W-:Y:S02]  /*5220*/  FSETP.GEU.AND P1, PT, R37, -R8, PT ;  /* 0x800000082500720b */ /* 0x000fe40003f2e000 */
[----:B------:R-:W-:-:S11]  /*5230*/  PLOP3.LUT P0, PT, PT, PT, PT, 0x80, 0x8 ;  /* 0x000000000008781c */ /* 0x000fd60003f0f070 */
[----:B------:R-:W-:Y:S05]  /*5240*/  @!P1 BRA `(.L_x_153) ;  /* 0x0000000000049947 */ /* 0x000fea0003800000 */
[----:B------:R-:W-:-:S13]  /*5250*/  FSETP.GT.AND P0, PT, R37, R8, PT ;  /* 0x000000082500720b */ /* 0x000fda0003f04000 */
.L_x_153:
[----:B------:R-:W-:Y:S05]  /*5260*/  BSYNC.RECONVERGENT B0 ;  /* 0x0000000000007941 */ /* 0x000fea0003800200 */
.L_x_147:
[----:B------:R-:W-:Y:S01]  /*5270*/  FMUL R5, R17, R22 ;  /* 0x0000001611057220 */ /* 0x000fe20000400000 */
[----:B------:R-:W-:Y:S03]  /*5280*/  BSSY.RECONVERGENT B0, `(.L_x_162) ;  /* 0x000005b000007945 */ /* 0x000fe60003800200 */
[CCC-:B------:R-:W-:Y:S01]  /*5290*/  FFMA R11, -R16.reuse, R23.reuse, -R5.reuse ;  /* 0x00000017100b7223 */ /* 0x1c0fe20000000905 */
[----:B------:R-:W-:-:S03]  /*52a0*/  FFMA R5, R16, R23, R5 ;  /* 0x0000001710057223 */ /* 0x000fc60000000005 */
[CC--:B------:R-:W-:Y:S01]  /*52b0*/  FFMA R11, R4.reuse, -R21.reuse, R11 ;  /* 0x80000015040b7223 */ /* 0x0c0fe2000000000b */
[----:B------:R-:W-:-:S03]  /*52c0*/  FFMA R5, R4, R21, R5 ;  /* 0x0000001504057223 */ /* 0x000fc60000000005 */
[----:B------:R-:W-:Y:S02]  /*52d0*/  FADD R2, R11, R11 ;  /* 0x0000000b0b027221 */ /* 0x000fe40000000000 */
[----:B------:R-:W-:Y:S02]  /*52e0*/  @!P0 FMNMX R5, RZ, R5, !PT ;  /* 0x00000005ff058209 */ /* 0x000fe40007800000 */
[C---:B------:R-:W-:Y:S01]  /*52f0*/  FFMA R17, R2.reuse, -R22, -R17 ;  /* 0x8000001602117223 */ /* 0x040fe20000000811 */
[C---:B------:R-:W-:Y:S01]  /*5300*/  FFMA R6, R2.reuse, -R23, -R16 ;  /* 0x8000001702067223 */ /* 0x040fe20000000810 */
[----:B------:R-:W-:Y:S01]  /*5310*/  FFMA R2, R2, -R21, -R4 ;  /* 0x8000001502027223 */ /* 0x000fe20000000804 */
[----:B------:R-:W-:Y:S01]  /*5320*/  @!P0 FADD R5, R5, 0.10000000149011611938 ;  /* 0x3dcccccd05058421 */ /* 0x000fe20000000000 */
[----:B------:R-:W-:Y:S01]  /*5330*/  FMUL R17, R17, R0 ;  /* 0x0000000011117220 */ /* 0x000fe20000400000 */
[----:B------:R-:W-:-:S03]  /*5340*/  HFMA2 R0, -RZ, RZ, 1.875, 0 ;  /* 0x3f800000ff007431 */ /* 0x000fc600000001ff */
[----:B------:R-:W-:-:S04]  /*5350*/  FFMA R17, R6, -R3, -R17 ;  /* 0x8000000306117223 */ /* 0x000fc80000000811 */
[----:B------:R-:W-:-:S05]  /*5360*/  FFMA R2, R2, -R9, R17 ;  /* 0x8000000902027223 */ /* 0x000fca0000000011 */
[----:B------:R-:W-:-:S04]  /*5370*/  FMNMX R3, RZ, R2, !PT ;  /* 0x00000002ff037209 */ /* 0x000fc80007800000 */
[----:B------:R-:W-:-:S04]  /*5380*/  FSETP.NEU.AND P1, PT, R3, 1, PT ;  /* 0x3f8000000300780b */ /* 0x000fc80003f2d000 */
[----:B------:R-:W-:-:S13]  /*5390*/  FSETP.EQ.OR P1, PT, R36, RZ, !P1 ;  /* 0x000000ff2400720b */ /* 0x000fda0004f22400 */
[----:B------:R-:W-:Y:S05]  /*53a0*/  @P1 BRA `(.L_x_163) ;  /* 0x0000000400201947 */ /* 0x000fea0003800000 */
[----:B------:R-:W-:-:S04]  /*53b0*/  FSETP.NAN.AND P1, PT, |R36|, |R36|, PT ;  /* 0x400000242400720b */ /* 0x000fc80003f28200 */
[----:B------:R-:W-:-:S13]  /*53c0*/  FSETP.NUM.AND P1, PT, |R3|, |R3|, !P1 ;  /* 0x400000030300720b */ /* 0x000fda0004f27200 */
[----:B------:R-:W-:Y:S01]  /*53d0*/  @!P1 FADD R0, R3, R36 ;  /* 0x0000002403009221 */ /* 0x000fe20000000000 */
[----:B------:R-:W-:Y:S06]  /*53e0*/  @!P1 BRA `(.L_x_163) ;  /* 0x0000000400109947 */ /* 0x000fec0003800000 */
[C---:B------:R-:W-:Y:S01]  /*53f0*/  FMUL R0, |R3|.reuse, 16777216 ;  /* 0x4b80000003007820 */ /* 0x040fe20000400200 */
[----:B------:R-:W-:Y:S02]  /*5400*/  FSETP.GEU.AND P1, PT, |R3|, 1.175494350822287508e-38, PT ;  /* 0x008000000300780b */ /* 0x000fe40003f2e200 */
[----:B------:R-:W-:Y:S02]  /*5410*/  MOV R13, 0x3a2c32e4 ;  /* 0x3a2c32e4000d7802 */ /* 0x000fe40000000f00 */
[----:B------:R-:W-:-:S04]  /*5420*/  FSEL R0, R0, |R3|, !P1 ;  /* 0x4000000300007208 */ /* 0x000fc80004800000 */
[----:B------:R-:W-:-:S04]  /*5430*/  IADD3 R2, PT, PT, R0, -0x3f3504f3, RZ ;  /* 0xc0cafb0d00027810 */ /* 0x000fc80007ffe0ff */
[----:B------:R-:W-:-:S04]  /*5440*/  LOP3.LUT R9, R2, 0xff800000, RZ, 0xc0, !PT ;  /* 0xff80000002097812 */ /* 0x000fc800078ec0ff */
[-C--:B------:R-:W-:Y:S02]  /*5450*/  IADD3 R0, PT, PT, R0, -R9.reuse, RZ ;  /* 0x8000000900007210 */ /* 0x080fe40007ffe0ff */
[----:B------:R-:W-:-:S03]  /*5460*/  I2FP.F32.S32 R9, R9 ;  /* 0x0000000900097245 */ /* 0x000fc60000201400 */
[C---:B------:R-:W-:Y:S01]  /*5470*/  FADD R4, R0.reuse, 1 ;  /* 0x3f80000000047421 */ /* 0x040fe20000000000 */
[----:B------:R-:W-:Y:S01]  /*5480*/  FADD R2, R0, -1 ;  /* 0xbf80000000027421 */ /* 0x000fe20000000000 */
[----:B------:R-:W-:Y:S02]  /*5490*/  FSEL R0, RZ, -24, P1 ;  /* 0xc1c00000ff007808 */ /* 0x000fe40000800000 */
[----:B------:R-:W-:Y:S01]  /*54a0*/  FSETP.NEU.AND P1, PT, |R3|, +INF , PT ;  /* 0x7f8000000300780b */ /* 0x000fe20003f2d200 */
[----:B------:R-:W-:Y:S01]  /*54b0*/  FADD R11, R2, R2 ;  /* 0x00000002020b7221 */ /* 0x000fe20000000000 */
[----:B------:R-:W0:Y:S01]  /*54c0*/  MUFU.RCP R4, R4 ;  /* 0x0000000400047308 */ /* 0x000e220000001000 */
[----:B------:R-:W-:Y:S01]  /*54d0*/  FFMA R0, R9, 1.1920928955078125e-07, R0 ;  /* 0x3400000009007823 */ /* 0x000fe20000000000 */
[----:B------:R-:W-:-:S13]  /*54e0*/  FSETP.NEU.AND P1, PT, R3, RZ, P1 ;  /* 0x000000ff0300720b */ /* 0x000fda0000f2d000 */
[----:B------:R-:W-:Y:S01]  /*54f0*/  @!P1 FADD R3, R3, R3 ;  /* 0x0000000303039221 */ /* 0x000fe20000000000 */
[----:B0-----:R-:W-:-:S04]  /*5500*/  FMUL R11, R4, R11 ;  /* 0x0000000b040b7220 */ /* 0x001fc80000400000 */
[----:B------:R-:W-:Y:S01]  /*5510*/  FADD R8, R2, -R11 ;  /* 0x8000000b02087221 */ /* 0x000fe20000000000 */
[C---:B------:R-:W-:Y:S01]  /*5520*/  FMUL R6, R11.reuse, R11 ;  /* 0x0000000b0b067220 */ /* 0x040fe20000400000 */
[C---:B------:R-:W-:Y:S02]  /*5530*/  FFMA R15, R11.reuse, 1.4426950216293334961, R0 ;  /* 0x3fb8aa3b0b0f7823 */ /* 0x040fe40000000000 */
[----:B------:R-:W-:Y:S01]  /*5540*/  FADD R9, R8, R8 ;  /* 0x0000000808097221 */ /* 0x000fe20000000000 */
[----:B------:R-:W-:Y:S01]  /*5550*/  FFMA R13, R6, R13, 0.0032181653659790754318 ;  /* 0x3b52e7db060d7423 */ /* 0x000fe2000000000d */
[----:B------:R-:W-:Y:S02]  /*5560*/  FADD R0, R0, -R15 ;  /* 0x8000000f00007221 */ /* 0x000fe40000000000 */
[----:B------:R-:W-:Y:S01]  /*5570*/  FFMA R9, R2, -R11, R9 ;  /* 0x8000000b02097223 */ /* 0x000fe20000000009 */
[----:B------:R-:W-:Y:S01]  /*5580*/  FFMA R13, R6, R13, 0.018033718690276145935 ;  /* 0x3c93bb73060d7423 */ /* 0x000fe2000000000d */
[----:B------:R-:W-:-:S02]  /*5590*/  FFMA R0, R11, 1.4426950216293334961, R0 ;  /* 0x3fb8aa3b0b007823 */ /* 0x000fc40000000000 */
[----:B------:R-:W-:Y:S01]  /*55a0*/  FMUL R9, R4, R9 ;  /* 0x0000000904097220 */ /* 0x000fe20000400000 */
[----:B------:R-:W-:Y:S01]  /*55b0*/  FFMA R13, R6, R13, 0.12022458761930465698 ;  /* 0x3df6384f060d7423 */ /* 0x000fe2000000000d */
[----:B------:R-:W-:Y:S02]  /*55c0*/  @!P1 FMUL R4, R36, 0.5 ;  /* 0x3f00000024049820 */ /* 0x000fe40000400000 */
[----:B------:R-:W-:Y:S01]  /*55d0*/  FFMA R0, R9, 1.4426950216293334961, R0 ;  /* 0x3fb8aa3b09007823 */ /* 0x000fe20000000000 */
[----:B------:R-:W-:Y:S01]  /*55e0*/  FMUL R6, R6, R13 ;  /* 0x0000000d06067220 */ /* 0x000fe20000400000 */
[----:B------:R-:W-:Y:S02]  /*55f0*/  HFMA2 R13, -RZ, RZ, 0.64013671875, -15.109375 ;  /* 0x391fcb8eff0d7431 */ /* 0x000fe400000001ff */
[----:B------:R-:W-:Y:S01]  /*5600*/  FFMA R2, R11, 1.9251366722983220825e-08, R0 ;  /* 0x32a55e340b027823 */ /* 0x000fe20000000000 */
[----:B------:R-:W-:Y:S01]  /*5610*/  FMUL R0, R6, 3 ;  /* 0x4040000006007820 */ /* 0x000fe20000400000 */
[----:B------:R-:W0:Y:S03]  /*5620*/  @!P1 FRND.TRUNC R4, R4 ;  /* 0x0000000400049307 */ /* 0x000e26000020d000 */
[----:B------:R-:W-:-:S04]  /*5630*/  FFMA R9, R9, R0, R2 ;  /* 0x0000000009097223 */ /* 0x000fc80000000002 */
[----:B------:R-:W-:-:S04]  /*5640*/  FFMA R6, R11, R6, R9 ;  /* 0x000000060b067223 */ /* 0x000fc80000000009 */
[----:B------:R-:W-:-:S04]  /*5650*/  FADD R9, R15, R6 ;  /* 0x000000060f097221 */ /* 0x000fc80000000000 */
[----:B------:R-:W-:Y:S01]  /*5660*/  FMUL R0, R9, R36 ;  /* 0x0000002409007220 */ /* 0x000fe20000400000 */
[----:B------:R-:W-:-:S03]  /*5670*/  FADD R15, -R15, R9 ;  /* 0x000000090f0f7221 */ /* 0x000fc60000000100 */
[----:B------:R-:W1:Y:S01]  /*5680*/  FRND R11, R0 ;  /* 0x00000000000b7307 */ /* 0x000e620000201000 */
[----:B------:R-:W-:Y:S01]  /*5690*/  FADD R6, R6, -R15 ;  /* 0x8000000f06067221 */ /* 0x000fe20000000000 */
[-C--:B------:R-:W-:Y:S01]  /*56a0*/  FFMA R9, R9, R36.reuse, -R0 ;  /* 0x0000002409097223 */ /* 0x080fe20000000800 */
[----:B0-----:R-:W-:Y:S01]  /*56b0*/  @!P1 FADD R15, R4, R4 ;  /* 0x00000004040f9221 */ /* 0x001fe20000000000 */
[----:B------:R-:W-:Y:S02]  /*56c0*/  FSETP.GEU.AND P3, PT, R0, RZ, PT ;  /* 0x000000ff0000720b */ /* 0x000fe40003f6e000 */
[----:B------:R-:W-:Y:S01]  /*56d0*/  FFMA R9, R6, R36, R9 ;  /* 0x0000002406097223 */ /* 0x000fe20000000009 */
[----:B------:R-:W-:-:S05]  /*56e0*/  @!P1 FADD R15, -R15, R36 ;  /* 0x000000240f0f9221 */ /* 0x000fca0000000100 */
[----:B------:R-:W-:Y:S01]  /*56f0*/  FSETP.NEU.AND P4, PT, |R15|, 1, !P1 ;  /* 0x3f8000000f00780b */ /* 0x000fe20004f8d200 */
[----:B-1----:R-:W-:Y:S01]  /*5700*/  FADD R2, R0, -R11 ;  /* 0x8000000b00027221 */ /* 0x002fe20000000000 */
[----:B------:R-:W-:-:S03]  /*5710*/  FSETP.GT.AND P2, PT, R11, RZ, PT ;  /* 0x000000ff0b00720b */ /* 0x000fc60003f44000 */
[----:B------:R-:W-:Y:S01]  /*5720*/  FADD R2, R2, R9 ;  /* 0x0000000902027221 */ /* 0x000fe20000000000 */
[----:B------:R-:W-:Y:S02]  /*5730*/  SEL R4, RZ, 0x83000000, P2 ;  /* 0x83000000ff047807 */ /* 0x000fe40001000000 */
[----:B------:R-:W-:Y:S01]  /*5740*/  FSETP.GT.AND P2, PT, |R0|, 152, PT ;  /* 0x431800000000780b */ /* 0x000fe20003f44200 */
[----:B------:R-:W-:Y:S01]  /*5750*/  FFMA R9, R2, R13, 0.0013391353422775864601 ;  /* 0x3aaf85ed02097423 */ /* 0x000fe2000000000d */
[----:B------:R-:W-:-:S03]  /*5760*/  IADD3 R6, PT, PT, R4, 0x7f000000, RZ ;  /* 0x7f00000004067810 */ /* 0x000fc60007ffe0ff */
[----:B------:R-:W-:Y:S01]  /*5770*/  @P4 LOP3.LUT R3, R3, 0x7fffffff, RZ, 0xc0, !PT ;  /* 0x7fffffff03034812 */ /* 0x000fe200078ec0ff */
[C---:B------:R-:W-:Y:S02]  /*5780*/  FFMA R13, R2.reuse, R9, 0.0096188392490148544312 ;  /* 0x3c1d9856020d7423 */ /* 0x040fe40000000009 */
[----:B------:R0:W1:Y:S02]  /*5790*/  F2I.NTZ R9, R0 ;  /* 0x0000000000097305 */ /* 0x0000640000203100 */
[----:B------:R-:W-:-:S04]  /*57a0*/  FFMA R13, R2, R13, 0.055503588169813156128 ;  /* 0x3d6357bb020d7423 */ /* 0x000fc8000000000d */
[----:B------:R-:W-:Y:S01]  /*57b0*/  FFMA R13, R2, R13, 0.24022644758224487305 ;  /* 0x3e75fdec020d7423 */ /* 0x000fe2000000000d */
[----:B0-----:R-:W-:-:S03]  /*57c0*/  FSEL R0, RZ, +INF , !P3 ;  /* 0x7f800000ff007808 */ /* 0x001fc60005800000 */
[----:B------:R-:W-:-:S04]  /*57d0*/  FFMA R13, R2, R13, 0.69314718246459960938 ;  /* 0x3f317218020d7423 */ /* 0x000fc8000000000d */
[----:B------:R-:W-:Y:S01]  /*57e0*/  FFMA R13, R2, R13, 1 ;  /* 0x3f800000020d7423 */ /* 0x000fe2000000000d */
[----:B-1----:R-:W-:-:S03]  /*57f0*/  LEA R9, R9, -R4, 0x17 ;  /* 0x8000000409097211 */ /* 0x002fc600078eb8ff */
[----:B------:R-:W-:-:S04]  /*5800*/  FMUL R6, R6, R13 ;  /* 0x0000000d06067220 */ /* 0x000fc80000400000 */
[----:B------:R-:W-:Y:S01]  /*5810*/  @!P2 FMUL R0, R9, R6 ;  /* 0x000000060900a220 */ /* 0x000fe20000400000 */
[----:B------:R-:W-:-:S07]  /*5820*/  @!P1 MOV R0, R3 ;  /* 0x0000000300009202 */ /* 0x000fce0000000f00 */
.L_x_163:
[----:B------:R-:W-:Y:S05]  /*5830*/  BSYNC.RECONVERGENT B0 ;  /* 0x0000000000007941 */ /* 0x000fea0003800200 */
.L_x_162:
[C-C-:B------:R-:W-:Y:S01]  /*5840*/  @!P0 FFMA R3, R5.reuse, R20, R0.reuse ;  /* 0x0000001405038223 */ /* 0x140fe20000000000 */
[C-C-:B------:R-:W-:Y:S01]  /*5850*/  @!P0 FFMA R6, R5.reuse, R18, R0.reuse ;  /* 0x0000001205068223 */ /* 0x140fe20000000000 */
[----:B------:R-:W-:Y:S01]  /*5860*/  @!P0 FFMA R0, R5, R19, R0 ;  /* 0x0000001305008223 */ /* 0x000fe20000000000 */
[----:B------:R-:W-:Y:S01]  /*5870*/  @P0 FMUL R4, R20, 0.10000000149011611938 ;  /* 0x3dcccccd14040820 */ /* 0x000fe20000400000 */
[----:B------:R-:W-:Y:S01]  /*5880*/  @P0 FMUL R2, R18, 0.10000000149011611938 ;  /* 0x3dcccccd12020820 */ /* 0x000fe20000400000 */
[----:B------:R-:W-:Y:S01]  /*5890*/  @P0 FMUL R5, R19, 0.10000000149011611938 ;  /* 0x3dcccccd13050820 */ /* 0x000fe20000400000 */
[----:B------:R-:W-:Y:S02]  /*58a0*/  @!P0 FMNMX R4, R3, 1, PT ;  /* 0x3f80000003048809 */ /* 0x000fe40003800000 */
[----:B------:R-:W-:Y:S02]  /*58b0*/  @!P0 FMNMX R2, R6, 1, PT ;  /* 0x3f80000006028809 */ /* 0x000fe40003800000 */
[----:B------:R-:W-:-:S07]  /*58c0*/  @!P0 FMNMX R5, R0, 1, PT ;  /* 0x3f80000000058809 */ /* 0x000fce0003800000 */
.L_x_137:
[----:B------:R-:W-:Y:S05]  /*58d0*/  BSYNC.RECONVERGENT B3 ;  /* 0x0000000000037941 */ /* 0x000fea0003800200 */
.L_x_133:
[----:B------:R-:W-:Y:S05]  /*58e0*/  WARPSYNC.ALL ;  /* 0x0000000000007948 */ /* 0x000fea0003800000 */
[----:B------:R-:W-:Y:S01]  /*58f0*/  FSETP.NEU.AND P0, PT, R4, 1, PT ;  /* 0x3f8000000400780b */ /* 0x000fe20003f0d000 */
[----:B------:R-:W-:Y:S01]  /*5900*/  BSSY.RECONVERGENT B0, `(.L_x_164) ;  /* 0x0000047000007945 */ /* 0x000fe20003800200 */
[----:B------:R-:W-:-:S11]  /*5910*/  HFMA2 R0, -RZ, RZ, 1.875, 0 ;  /* 0x3f800000ff007431 */ /* 0x000fd600000001ff */
[----:B------:R-:W-:Y:S05]  /*5920*/  @!P0 BRA `(.L_x_165) ;  /* 0x0000000400108947 */ /* 0x000fea0003800000 */
[----:B------:R-:W-:-:S13]  /*5930*/  FSETP.NAN.AND P0, PT, |R4|, |R4|, PT ;  /* 0x400000040400720b */ /* 0x000fda0003f08200 */
[----:B------:R-:W-:Y:S01]  /*5940*/  @P0 FADD R0, R4, 0.45454543828964233398 ;  /* 0x3ee8ba2e04000421 */ /* 0x000fe20000000000 */
[----:B------:R-:W-:Y:S06]  /*5950*/  @P0 BRA `(.L_x_165) ;  /* 0x0000000400040947 */ /* 0x000fec0003800000 */
[----:B------:R-:W-:-:S04]  /*5960*/  FSETP.NEU.AND P0, PT, |R4|, +INF , PT ;  /* 0x7f8000000400780b */ /* 0x000fc80003f0d200 */
[----:B------:R-:W-:-:S13]  /*5970*/  FSETP.NEU.AND P0, PT, R4, RZ, P0 ;  /* 0x000000ff0400720b */ /* 0x000fda000070d000 */
[----:B------:R-:W-:-:S05]  /*5980*/  @!P0 FADD R0, R4, R4 ;  /* 0x0000000404008221 */ /* 0x000fca0000000000 */
[----:B------:R-:W-:Y:S01]  /*5990*/  @!P0 LOP3.LUT R0, R0, 0x7fffffff, RZ, 0xc0, !PT ;  /* 0x7fffffff00008812 */ /* 0x000fe200078ec0ff */
[----:B------:R-:W-:Y:S06]  /*59a0*/  @!P0 BRA `(.L_x_165) ;  /* 0x0000000000f08947 */ /* 0x000fec0003800000 */
[C---:B------:R-:W-:Y:S01]  /*59b0*/  FMUL R3, |R4|.reuse, 16777216 ;  /* 0x4b80000004037820 */ /* 0x040fe20000400200 */
[C---:B------:R-:W-:Y:S02]  /*59c0*/  FSETP.GEU.AND P0, PT, |R4|.reuse, 1.175494350822287508e-38, PT ;  /* 0x008000000400780b */ /* 0x040fe40003f0e200 */
[----:B------:R-:W-:Y:S02]  /*59d0*/  MOV R12, 0x3a2c32e4 ;  /* 0x3a2c32e4000c7802 */ /* 0x000fe40000000f00 */
[----:B------:R-:W-:Y:S02]  /*59e0*/  FSEL R3, R3, |R4|, !P0 ;  /* 0x4000000403037208 */ /* 0x000fe40004000000 */
[----:B------:R-:W-:Y:S02]  /*59f0*/  FSETP.GEU.AND P2, PT, R4, RZ, PT ;  /* 0x000000ff0400720b */ /* 0x000fe40003f4e000 */
[----:B------:R-:W-:-:S04]  /*5a00*/  IADD3 R0, PT, PT, R3, -0x3f3504f3, RZ ;  /* 0xc0cafb0d03007810 */ /* 0x000fc80007ffe0ff */
[----:B------:R-:W-:-:S04]  /*5a10*/  LOP3.LUT R0, R0, 0xff800000, RZ, 0xc0, !PT ;  /* 0xff80000000007812 */ /* 0x000fc800078ec0ff */
[-C--:B------:R-:W-:Y:S02]  /*5a20*/  IADD3 R3, PT, PT, R3, -R0.reuse, RZ ;  /* 0x8000000003037210 */ /* 0x080fe40007ffe0ff */
[----:B------:R-:W-:-:S03]  /*5a30*/  I2FP.F32.S32 R0, R0 ;  /* 0x0000000000007245 */ /* 0x000fc60000201400 */
[C---:B------:R-:W-:Y:S01]  /*5a40*/  FADD R8, R3.reuse, 1 ;  /* 0x3f80000003087421 */ /* 0x040fe20000000000 */
[----:B------:R-:W-:Y:S01]  /*5a50*/  FADD R6, R3, -1 ;  /* 0xbf80000003067421 */ /* 0x000fe20000000000 */
[----:B------:R-:W-:-:S03]  /*5a60*/  FSEL R3, RZ, -24, P0 ;  /* 0xc1c00000ff037808 */ /* 0x000fc60000000000 */
[----:B------:R-:W-:Y:S01]  /*5a70*/  FADD R9, R6, R6 ;  /* 0x0000000606097221 */ /* 0x000fe20000000000 */
[----:B------:R-:W0:Y:S01]  /*5a80*/  MUFU.RCP R8, R8 ;  /* 0x0000000800087308 */ /* 0x000e220000001000 */
[----:B------:R-:W-:Y:S02]  /*5a90*/  FFMA R0, R0, 1.1920928955078125e-07, R3 ;  /* 0x3400000000007823 */ /* 0x000fe40000000003 */
[----:B0-----:R-:W-:-:S04]  /*5aa0*/  FMUL R9, R8, R9 ;  /* 0x0000000908097220 */ /* 0x001fc80000400000 */
[----:B------:R-:W-:Y:S01]  /*5ab0*/  FADD R10, R6, -R9 ;  /* 0x80000009060a7221 */ /* 0x000fe20000000000 */
[CC--:B------:R-:W-:Y:S01]  /*5ac0*/  FMUL R3, R9.reuse, R9.reuse ;  /* 0x0000000909037220 */ /* 0x0c0fe20000400000 */
[----:B------:R-:W-:Y:S02]  /*5ad0*/  FFMA R13, R9, 1.4426950216293334961, R0 ;  /* 0x3fb8aa3b090d7823 */ /* 0x000fe40000000000 */
[----:B------:R-:W-:Y:S01]  /*5ae0*/  FADD R11, R10, R10 ;  /* 0x0000000a0a0b7221 */ /* 0x000fe20000000000 */
[C---:B------:R-:W-:Y:S01]  /*5af0*/  FFMA R10, R3.reuse, R12, 0.0032181653659790754318 ;  /* 0x3b52e7db030a7423 */ /* 0x040fe2000000000c */
[----:B------:R-:W-:Y:S02]  /*5b00*/  FADD R0, R0, -R13 ;  /* 0x8000000d00007221 */ /* 0x000fe40000000000 */
[----:B------:R-:W-:Y:S01]  /*5b10*/  FFMA R11, R6, -R9, R11 ;  /* 0x80000009060b7223 */ /* 0x000fe2000000000b */
[----:B------:R-:W-:Y:S01]  /*5b20*/  FFMA R10, R3, R10, 0.018033718690276145935 ;  /* 0x3c93bb73030a7423 */ /* 0x000fe2000000000a */
[----:B------:R-:W-:-:S02]  /*5b30*/  FFMA R0, R9, 1.4426950216293334961, R0 ;  /* 0x3fb8aa3b09007823 */ /* 0x000fc40000000000 */
[----:B------:R-:W-:Y:S01]  /*5b40*/  FMUL R11, R8, R11 ;  /* 0x0000000b080b7220 */ /* 0x000fe20000400000 */
[----:B------:R-:W-:-:S03]  /*5b50*/  FFMA R10, R3, R10, 0.12022458761930465698 ;  /* 0x3df6384f030a7423 */ /* 0x000fc6000000000a */
[----:B------:R-:W-:Y:S01]  /*5b60*/  FFMA R0, R11, 1.4426950216293334961, R0 ;  /* 0x3fb8aa3b0b007823 */ /* 0x000fe20000000000 */
[----:B------:R-:W-:-:S03]  /*5b70*/  FMUL R10, R3, R10 ;  /* 0x0000000a030a7220 */ /* 0x000fc60000400000 */
[----:B------:R-:W-:Y:S01]  /*5b80*/  FFMA R6, R9, 1.9251366722983220825e-08, R0 ;  /* 0x32a55e3409067823 */ /* 0x000fe20000000000 */
[----:B------:R-:W-:-:S04]  /*5b90*/  FMUL R0, R10, 3 ;  /* 0x404000000a007820 */ /* 0x000fc80000400000 */
[----:B------:R-:W-:-:S04]  /*5ba0*/  FFMA R11, R11, R0, R6 ;  /* 0x000000000b0b7223 */ /* 0x000fc80000000006 */
[----:B------:R-:W-:Y:S01]  /*5bb0*/  FFMA R10, R9, R10, R11 ;  /* 0x0000000a090a7223 */ /* 0x000fe2000000000b */
[----:B------:R-:W-:-:S03]  /*5bc0*/  HFMA2 R9, -RZ, RZ, 0.64013671875, -15.109375 ;  /* 0x391fcb8eff097431 */ /* 0x000fc600000001ff */
[----:B------:R-:W-:-:S04]  /*5bd0*/  FADD R0, R13, R10 ;  /* 0x0000000a0d007221 */ /* 0x000fc80000000000 */
[----:B------:R-:W-:Y:S01]  /*5be0*/  FMUL R3, R0, 0.45454543828964233398 ;  /* 0x3ee8ba2e00037820 */ /* 0x000fe20000400000 */
[----:B------:R-:W-:-:S03]  /*5bf0*/  FADD R13, -R13, R0 ;  /* 0x000000000d0d7221 */ /* 0x000fc60000000100 */
[----:B------:R-:W0:Y:S01]  /*5c00*/  FRND R6, R3 ;  /* 0x0000000300067307 */ /* 0x000e220000201000 */
[----:B------:R-:W-:Y:S01]  /*5c10*/  FADD R13, R10, -R13 ;  /* 0x8000000d0a0d7221 */ /* 0x000fe20000000000 */
[----:B------:R-:W-:Y:S01]  /*5c20*/  FFMA R0, R0, 0.45454543828964233398, -R3 ;  /* 0x3ee8ba2e00007823 */ /* 0x000fe20000000803 */
[----:B------:R-:W-:-:S03]  /*5c30*/  FSETP.GT.AND P1, PT, |R3|, 152, PT ;  /* 0x431800000300780b */ /* 0x000fc60003f24200 */
[----:B------:R-:W-:Y:S01]  /*5c40*/  FFMA R13, R13, 0.45454543828964233398, R0 ;  /* 0x3ee8ba2e0d0d7823 */ /* 0x000fe20000000000 */
[----:B0-----:R-:W-:Y:S01]  /*5c50*/  FADD R0, R3, -R6 ;  /* 0x8000000603007221 */ /* 0x001fe20000000000 */
[----:B------:R-:W-:-:S03]  /*5c60*/  FSETP.GT.AND P0, PT, R6, RZ, PT ;  /* 0x000000ff0600720b */ /* 0x000fc60003f04000 */
[----:B------:R-:W-:Y:S01]  /*5c70*/  FADD R0, R0, R13 ;  /* 0x0000000d00007221 */ /* 0x000fe20000000000 */
[----:B------:R-:W-:Y:S02]  /*5c80*/  SEL R6, RZ, 0x83000000, P0 ;  /* 0x83000000ff067807 */ /* 0x000fe40000000000 */
[----:B------:R-:W-:Y:S01]  /*5c90*/  FSETP.GEU.AND P0, PT, R3, RZ, PT ;  /* 0x000000ff0300720b */ /* 0x000fe20003f0e000 */
[----:B------:R-:W-:Y:S01]  /*5ca0*/  FFMA R9, R0, R9, 0.0013391353422775864601 ;  /* 0x3aaf85ed00097423 */ /* 0x000fe20000000009 */
[----:B------:R-:W-:-:S03]  /*5cb0*/  IADD3 R4, PT, PT, R6, 0x7f000000, RZ ;  /* 0x7f00000006047810 */ /* 0x000fc60007ffe0ff */
[C---:B------:R-:W-:Y:S02]  /*5cc0*/  FFMA R11, R0.reuse, R9, 0.0096188392490148544312 ;  /* 0x3c1d9856000b7423 */ /* 0x040fe40000000009 */
[----:B------:R-:W0:Y:S02]  /*5cd0*/  F2I.NTZ R9, R3 ;  /* 0x0000000300097305 */ /* 0x000e240000203100 */
[----:B------:R-:W-:-:S04]  /*5ce0*/  FFMA R11, R0, R11, 0.055503588169813156128 ;  /* 0x3d6357bb000b7423 */ /* 0x000fc8000000000b */
[----:B------:R-:W-:-:S04]  /*5cf0*/  FFMA R11, R0, R11, 0.24022644758224487305 ;  /* 0x3e75fdec000b7423 */ /* 0x000fc8000000000b */
[----:B------:R-:W-:-:S04]  /*5d00*/  FFMA R11, R0, R11, 0.69314718246459960938 ;  /* 0x3f317218000b7423 */ /* 0x000fc8000000000b */
[----:B------:R-:W-:Y:S01]  /*5d10*/  FFMA R11, R0, R11, 1 ;  /* 0x3f800000000b7423 */ /* 0x000fe2000000000b */
[----:B0-----:R-:W-:Y:S02]  /*5d20*/  LEA R9, R9, -R6, 0x17 ;  /* 0x8000000609097211 */ /* 0x001fe400078eb8ff */
[----:B------:R-:W-:Y:S01]  /*5d30*/  FSEL R0, RZ, +INF , !P0 ;  /* 0x7f800000ff007808 */ /* 0x000fe20004000000 */
[----:B------:R-:W-:-:S04]  /*5d40*/  FMUL R4, R4, R11 ;  /* 0x0000000b04047220 */ /* 0x000fc80000400000 */
[----:B------:R-:W-:Y:S01]  /*5d50*/  @!P1 FMUL R0, R9, R4 ;  /* 0x0000000409009220 */ /* 0x000fe20000400000 */
[----:B------:R-:W-:-:S07]  /*5d60*/  @!P2 MOV R0, 0x7fffffff ;  /* 0x7fffffff0000a802 */ /* 0x000fce0000000f00 */
.L_x_165:
[----:B------:R-:W-:Y:S05]  /*5d70*/  BSYNC.RECONVERGENT B0 ;  /* 0x0000000000007941 */ /* 0x000fea0003800200 */
.L_x_164:
        /* <DEDUP_REMOVED lines=32> */
[----:B------:R-:W-:Y:S01]  /*5f80*/  FFMA R11, R4, R11, 0.0032181653659790754318 ;  /* 0x3b52e7db040b7423 */ /* 0x000fe2000000000b */
        /* <DEDUP_REMOVED lines=10> */
[----:B------:R-:W-:Y:S01]  /*6030*/  FFMA R4, R9, R4, R6 ;  /* 0x0000000409047223 */ /* 0x000fe20000000006 */
[----:B------:R-:W-:-:S03]  /*6040*/  HFMA2 R6, -RZ, RZ, 0.64013671875, -15.109375 ;  /* 0x391fcb8eff067431 */ /* 0x000fc600000001ff */
[----:B------:R-:W-:-:S04]  /*6050*/  FFMA R11, R10, R11, R4 ;  /* 0x0000000b0a0b7223 */ /* 0x000fc80000000004 */
[----:B------:R-:W-:-:S04]  /*6060*/  FADD R3, R12, R11 ;  /* 0x0000000b0c037221 */ /* 0x000fc80000000000 */
[----:B------:R-:W-:Y:S01]  /*6070*/  FMUL R4, R3, 0.45454543828964233398 ;  /* 0x3ee8ba2e03047820 */ /* 0x000fe20000400000 */
[----:B------:R-:W-:-:S03]  /*6080*/  FADD R12, -R12, R3 ;  /* 0x000000030c0c7221 */ /* 0x000fc60000000100 */
[----:B------:R-:W0:Y:S01]  /*6090*/  FRND R9, R4 ;  /* 0x0000000400097307 */ /* 0x000e220000201000 */
[----:B------:R-:W-:Y:S01]  /*60a0*/  FADD R12, R11, -R12 ;  /* 0x8000000c0b0c7221 */ /* 0x000fe20000000000 */
[----:B------:R-:W-:Y:S01]  /*60b0*/  FFMA R3, R3, 0.45454543828964233398, -R4 ;  /* 0x3ee8ba2e03037823 */ /* 0x000fe20000000804 */
[----:B------:R-:W-:-:S03]  /*60c0*/  FSETP.GT.AND P1, PT, |R4|, 152, PT ;  /* 0x431800000400780b */ /* 0x000fc60003f24200 */
[----:B------:R-:W-:Y:S02]  /*60d0*/  FFMA R12, R12, 0.45454543828964233398, R3 ;  /* 0x3ee8ba2e0c0c7823 */ /* 0x000fe40000000003 */
[----:B------:R-:W1:Y:S01]  /*60e0*/  F2I.NTZ R11, R4 ;  /* 0x00000004000b7305 */ /* 0x000e620000203100 */
[----:B0-----:R-:W-:Y:S01]  /*60f0*/  FADD R3, R4, -R9 ;  /* 0x8000000904037221 */ /* 0x001fe20000000000 */
[----:B------:R-:W-:-:S03]  /*6100*/  FSETP.GT.AND P0, PT, R9, RZ, PT ;  /* 0x000000ff0900720b */ /* 0x000fc60003f04000 */
[----:B------:R-:W-:-:S04]  /*6110*/  FADD R3, R3, R12 ;  /* 0x0000000c03037221 */ /* 0x000fc80000000000 */
[----:B------:R-:W-:-:S04]  /*6120*/  FFMA R6, R3, R6, 0.0013391353422775864601 ;  /* 0x3aaf85ed03067423 */ /* 0x000fc80000000006 */
[----:B------:R-:W-:-:S04]  /*6130*/  FFMA R6, R3, R6, 0.0096188392490148544312 ;  /* 0x3c1d985603067423 */ /* 0x000fc80000000006 */
[----:B------:R-:W-:-:S04]  /*6140*/  FFMA R6, R3, R6, 0.055503588169813156128 ;  /* 0x3d6357bb03067423 */ /* 0x000fc80000000006 */
[C---:B------:R-:W-:Y:S01]  /*6150*/  FFMA R8, R3.reuse, R6, 0.24022644758224487305 ;  /* 0x3e75fdec03087423 */ /* 0x040fe20000000006 */
[----:B------:R-:W-:Y:S02]  /*6160*/  SEL R6, RZ, 0x83000000, P0 ;  /* 0x83000000ff067807 */ /* 0x000fe40000000000 */
[----:B------:R-:W-:Y:S01]  /*6170*/  FSETP.GEU.AND P0, PT, R4, RZ, PT ;  /* 0x000000ff0400720b */ /* 0x000fe20003f0e000 */
[----:B------:R-:W-:Y:S01]  /*6180*/  FFMA R8, R3, R8, 0.69314718246459960938 ;  /* 0x3f31721803087423 */ /* 0x000fe20000000008 */
[----:B------:R-:W-:Y:S02]  /*6190*/  IADD3 R2, PT, PT, R6, 0x7f000000, RZ ;  /* 0x7f00000006027810 */ /* 0x000fe40007ffe0ff */
[----:B-1----:R-:W-:Y:S01]  /*61a0*/  LEA R11, R11, -R6, 0x17 ;  /* 0x800000060b0b7211 */ /* 0x002fe200078eb8ff */
[----:B------:R-:W-:Y:S01]  /*61b0*/  FFMA R9, R3, R8, 1 ;  /* 0x3f80000003097423 */ /* 0x000fe20000000008 */
[----:B------:R-:W-:-:S03]  /*61c0*/  FSEL R3, RZ, +INF , !P0 ;  /* 0x7f800000ff037808 */ /* 0x000fc60004000000 */
[----:B------:R-:W-:-:S04]  /*61d0*/  FMUL R2, R2, R9 ;  /* 0x0000000902027220 */ /* 0x000fc80000400000 */
[----:B------:R-:W-:Y:S01]  /*61e0*/  @!P1 FMUL R3, R11, R2 ;  /* 0x000000020b039220 */ /* 0x000fe20000400000 */
[----:B------:R-:W-:-:S07]  /*61f0*/  @!P2 MOV R3, 0x7fffffff ;  /* 0x7fffffff0003a802 */ /* 0x000fce0000000f00 */
.L_x_167:
[----:B------:R-:W-:Y:S05]  /*6200*/  BSYNC.RECONVERGENT B0 ;  /* 0x0000000000007941 */ /* 0x000fea0003800200 */
.L_x_166:
[----:B------:R-:W-:Y:S01]  /*6210*/  FSETP.NEU.AND P0, PT, R5, 1, PT ;  /* 0x3f8000000500780b */ /* 0x000fe20003f0d000 */
[----:B------:R-:W0:Y:S01]  /*6220*/  LDCU.64 UR4, c[0x0][0x358] ;  /* 0x00006b00ff0477ac */ /* 0x000e220008000a00 */
[----:B------:R-:W-:Y:S01]  /*6230*/  BSSY.RECONVERGENT B0, `(.L_x_168) ;  /* 0x0000047000007945 */ /* 0x000fe20003800200 */
[----:B------:R-:W-:-:S10]  /*6240*/  HFMA2 R9, -RZ, RZ, 1.875, 0 ;  /* 0x3f800000ff097431 */ /* 0x000fd400000001ff */
        /* <DEDUP_REMOVED lines=22> */
[----:B------:R-:W1:Y:S01]  /*63b0*/  MUFU.RCP R6, R6 ;  /* 0x0000000600067308 */ /* 0x000e620000001000 */
[----:B------:R-:W-:Y:S02]  /*63c0*/  FFMA R2, R9, 1.1920928955078125e-07, R2 ;  /* 0x3400000009027823 */ /* 0x000fe40000000002 */
[----:B-1----:R-:W-:-:S04]  /*63d0*/  FMUL R11, R6, R11 ;  /* 0x0000000b060b7220 */ /* 0x002fc80000400000 */
[----:B------:R-:W-:Y:S01]  /*63e0*/  FADD R9, R4, -R11 ;  /* 0x8000000b04097221 */ /* 0x000fe20000000000 */
[C---:B------:R-:W-:Y:S01]  /*63f0*/  FMUL R8, R11.reuse, R11 ;  /* 0x0000000b0b087220 */ /* 0x040fe20000400000 */
        /* <DEDUP_REMOVED lines=19> */
[----:B------:R-:W1:Y:S01]  /*6530*/  FRND R4, R9 ;  /* 0x0000000900047307 */ /* 0x000e620000201000 */
[----:B------:R-:W-:Y:S01]  /*6540*/  FADD R15, R8, -R15 ;  /* 0x8000000f080f7221 */ /* 0x000fe20000000000 */
[----:B------:R-:W-:Y:S01]  /*6550*/  FFMA R2, R2, 0.45454543828964233398, -R9 ;  /* 0x3ee8ba2e02027823 */ /* 0x000fe20000000809 */
[----:B------:R-:W-:-:S03]  /*6560*/  FSETP.GT.AND P1, PT, |R9|, 152, PT ;  /* 0x431800000900780b */ /* 0x000fc60003f24200 */
[----:B------:R-:W-:Y:S01]  /*6570*/  FFMA R15, R15, 0.45454543828964233398, R2 ;  /* 0x3ee8ba2e0f0f7823 */ /* 0x000fe20000000002 */
[----:B-1----:R-:W-:Y:S01]  /*6580*/  FADD R2, R9, -R4 ;  /* 0x8000000409027221 */ /* 0x002fe20000000000 */
[----:B------:R-:W-:-:S03]  /*6590*/  FSETP.GT.AND P0, PT, R4, RZ, PT ;  /* 0x000000ff0400720b */ /* 0x000fc60003f04000 */
[----:B------:R-:W-:Y:S01]  /*65a0*/  FADD R2, R2, R15 ;  /* 0x0000000f02027221 */ /* 0x000fe20000000000 */
[----:B------:R-:W-:Y:S02]  /*65b0*/  SEL R4, RZ, 0x83000000, P0 ;  /* 0x83000000ff047807 */ /* 0x000fe40000000000 */
[----:B------:R-:W-:Y:S01]  /*65c0*/  FSETP.GEU.AND P0, PT, R9, RZ, PT ;  /* 0x000000ff0900720b */ /* 0x000fe20003f0e000 */
[----:B------:R-:W-:Y:S01]  /*65d0*/  FFMA R11, R2, R11, 0.0013391353422775864601 ;  /* 0x3aaf85ed020b7423 */ /* 0x000fe2000000000b */
[----:B------:R-:W-:-:S03]  /*65e0*/  IADD3 R5, PT, PT, R4, 0x7f000000, RZ ;  /* 0x7f00000004057810 */ /* 0x000fc60007ffe0ff */
[C---:B------:R-:W-:Y:S02]  /*65f0*/  FFMA R13, R2.reuse, R11, 0.0096188392490148544312 ;  /* 0x3c1d9856020d7423 */ /* 0x040fe4000000000b */
[----:B------:R1:W2:Y:S02]  /*6600*/  F2I.NTZ R11, R9 ;  /* 0x00000009000b7305 */ /* 0x0002a40000203100 */
[----:B------:R-:W-:-:S04]  /*6610*/  FFMA R13, R2, R13, 0.055503588169813156128 ;  /* 0x3d6357bb020d7423 */ /* 0x000fc8000000000d */
[----:B------:R-:W-:Y:S01]  /*6620*/  FFMA R13, R2, R13, 0.24022644758224487305 ;  /* 0x3e75fdec020d7423 */ /* 0x000fe2000000000d */
[----:B-1----:R-:W-:-:S03]  /*6630*/  FSEL R9, RZ, +INF , !P0 ;  /* 0x7f800000ff097808 */ /* 0x002fc60004000000 */
[----:B------:R-:W-:-:S04]  /*6640*/  FFMA R13, R2, R13, 0.69314718246459960938 ;  /* 0x3f317218020d7423 */ /* 0x000fc8000000000d */
[----:B------:R-:W-:Y:S01]  /*6650*/  FFMA R2, R2, R13, 1 ;  /* 0x3f80000002027423 */ /* 0x000fe2000000000d */
[----:B--2---:R-:W-:-:S03]  /*6660*/  LEA R11, R11, -R4, 0x17 ;  /* 0x800000040b0b7211 */ /* 0x004fc600078eb8ff */
[----:B------:R-:W-:-:S04]  /*6670*/  FMUL R2, R5, R2 ;  /* 0x0000000205027220 */ /* 0x000fc80000400000 */
[----:B------:R-:W-:Y:S01]  /*6680*/  @!P1 FMUL R9, R11, R2 ;  /* 0x000000020b099220 */ /* 0x000fe20000400000 */
[----:B------:R-:W-:-:S07]  /*6690*/  @!P2 MOV R9, 0x7fffffff ;  /* 0x7fffffff0009a802 */ /* 0x000fce0000000f00 */
.L_x_169:
[----:B0-----:R-:W-:Y:S05]  /*66a0*/  BSYNC.RECONVERGENT B0 ;  /* 0x0000000000007941 */ /* 0x001fea0003800200 */
.L_x_168:
[----:B------:R-:W0:Y:S01]  /*66b0*/  LDC.64 R4, c[0x0][0x380] ;  /* 0x0000e000ff047b82 */ /* 0x000e220000000a00 */
[----:B------:R-:W-:-:S05]  /*66c0*/  LEA R7, R7, R7, 0x1 ;  /* 0x0000000707077211 */ /* 0x000fca00078e08ff */
[----:B0-----:R-:W-:-:S05]  /*66d0*/  IMAD.WIDE R4, R7, 0x4, R4 ;  /* 0x0000000407047825 */ /* 0x001fca00078e0204 */
[----:B------:R-:W-:Y:S04]  /*66e0*/  STG.E desc[UR4][R4.64], R0 ;  /* 0x0000000004007986 */ /* 0x000fe8000c101904 */
[----:B------:R-:W-:Y:S04]  /*66f0*/  STG.E desc[UR4][R4.64+0x4], R3 ;  /* 0x0000040304007986 */ /* 0x000fe8000c101904 */
[----:B------:R-:W-:Y:S01]  /*6700*/  STG.E desc[UR4][R4.64+0x8], R9 ;  /* 0x0000080904007986 */ /* 0x000fe2000c101904 */
[----:B------:R-:W-:Y:S05]  /*6710*/  EXIT ;  /* 0x000000000000794d */ /* 0x000fea0003800000 */
        .weak           $__internal_0_$__cuda_sm20_sqrt_rn_f32_slowpath
        .type           $__internal_0_$__cuda_sm20_sqrt_rn_f32_slowpath,@function
        .size           $__internal_0_$__cuda_sm20_sqrt_rn_f32_slowpath,($__internal_1_$__cuda_sm3x_div_rn_noftz_f32_slowpath - $__internal_0_$__cuda_sm20_sqrt_rn_f32_slowpath)
$__internal_0_$__cuda_sm20_sqrt_rn_f32_slowpath:
[----:B------:R-:W-:-:S13]  /*6720*/  LOP3.LUT P0, RZ, R5, 0x7fffffff, RZ, 0xc0, !PT ;  /* 0x7fffffff05ff7812 */ /* 0x000fda000780c0ff */
[----:B------:R-:W-:Y:S01]  /*6730*/  @!P0 MOV R32, R5 ;  /* 0x0000000500208202 */ /* 0x000fe20000000f00 */
[----:B------:R-:W-:Y:S06]  /*6740*/  @!P0 BRA `(.L_x_170) ;  /* 0x0000000000408947 */ /* 0x000fec0003800000 */
[----:B------:R-:W-:-:S13]  /*6750*/  FSETP.GEU.FTZ.AND P0, PT, R5, RZ, PT ;  /* 0x000000ff0500720b */ /* 0x000fda0003f1e000 */
[----:B------:R-:W-:Y:S01]  /*6760*/  @!P0 MOV R32, 0x7fffffff ;  /* 0x7fffffff00208802 */ /* 0x000fe20000000f00 */
[----:B------:R-:W-:Y:S06]  /*6770*/  @!P0 BRA `(.L_x_170) ;  /* 0x0000000000348947 */ /* 0x000fec0003800000 */
[----:B------:R-:W-:-:S13]  /*6780*/  FSETP.GTU.FTZ.AND P0, PT, |R5|, +INF , PT ;  /* 0x7f8000000500780b */ /* 0x000fda0003f1c200 */
[----:B------:R-:W-:Y:S01]  /*6790*/  @P0 FADD.FTZ R32, R5, 1 ;  /* 0x3f80000005200421 */ /* 0x000fe20000010000 */
[----:B------:R-:W-:Y:S06]  /*67a0*/  @P0 BRA `(.L_x_170) ;  /* 0x0000000000280947 */ /* 0x000fec0003800000 */
[----:B------:R-:W-:-:S13]  /*67b0*/  FSETP.NEU.FTZ.AND P0, PT, |R5|, +INF , PT ;  /* 0x7f8000000500780b */ /* 0x000fda0003f1d200 */
[----:B------:R-:W-:Y:S01]  /*67c0*/  @P0 FFMA R31, R5, 1.84467440737095516160e+19, RZ ;  /* 0x5f800000051f0823 */ /* 0x000fe200000000ff */
[----:B------:R-:W-:-:S03]  /*67d0*/  @!P0 MOV R32, R5 ;  /* 0x0000000500208202 */ /* 0x000fc60000000f00 */
[----:B------:R-:W0:Y:S02]  /*67e0*/  @P0 MUFU.RSQ R24, R31 ;  /* 0x0000001f00180308 */ /* 0x000e240000001400 */
[----:B0-----:R-:W-:Y:S01]  /*67f0*/  @P0 FMUL.FTZ R30, R31, R24 ;  /* 0x000000181f1e0220 */ /* 0x001fe20000410000 */
[----:B------:R-:W-:-:S03]  /*6800*/  @P0 FMUL.FTZ R24, R24, 0.5 ;  /* 0x3f00000018180820 */ /* 0x000fc60000410000 */
[----:B------:R-:W-:-:S04]  /*6810*/  @P0 FADD.FTZ R25, -R30, -RZ ;  /* 0x800000ff1e190221 */ /* 0x000fc80000010100 */
[----:B------:R-:W-:-:S04]  /*6820*/  @P0 FFMA R25, R30, R25, R31 ;  /* 0x000000191e190223 */ /* 0x000fc8000000001f */
[----:B------:R-:W-:-:S04]  /*6830*/  @P0 FFMA R24, R25, R24, R30 ;  /* 0x0000001819180223 */ /* 0x000fc8000000001e */
[----:B------:R-:W-:-:S07]  /*6840*/  @P0 FMUL.FTZ R32, R24, 2.3283064365386962891e-10 ;  /* 0x2f80000018200820 */ /* 0x000fce0000410000 */
.L_x_170:
[----:B------:R-:W-:Y:S01]  /*6850*/  HFMA2 R25, -RZ, RZ, 0, 0 ;  /* 0x00000000ff197431 */ /* 0x000fe200000001ff */
[----:B------:R-:W-:Y:S02]  /*6860*/  MOV R24, R6 ;  /* 0x0000000600187202 */ /* 0x000fe40000000f00 */
[----:B------:R-:W-:Y:S02]  /*6870*/  MOV R37, R32 ;  /* 0x0000002000257202 */ /* 0x000fe40000000f00 */
[----:B------:R-:W-:Y:S05]  /*6880*/  RET.REL.NODEC R24 `(_Z6renderPfiif) ;  /* 0xffffff9418dc7950 */ /* 0x000fea0003c3ffff */
        .weak           $__internal_1_$__cuda_sm3x_div_rn_noftz_f32_slowpath
        .type           $__internal_1_$__cuda_sm3x_div_rn_noftz_f32_slowpath,@function
        .size           $__internal_1_$__cuda_sm3x_div_rn_noftz_f32_slowpath,(.L_x_184 - $__internal_1_$__cuda_sm3x_div_rn_noftz_f32_slowpath)
$__internal_1_$__cuda_sm3x_div_rn_noftz_f32_slowpath:
[----:B------:R-:W-:Y:S01]  /*6890*/  SHF.R.U32.HI R24, RZ, 0x17, R37 ;  /* 0x00000017ff187819 */ /* 0x000fe20000011625 */
[----:B------:R-:W-:Y:S01]  /*68a0*/  BSSY.RECONVERGENT B0, `(.L_x_171) ;  /* 0x0000063000007945 */ /* 0x000fe20003800200 */
[----:B------:R-:W-:Y:S02]  /*68b0*/  SHF.R.U32.HI R30, RZ, 0x17, R5 ;  /* 0x00000017ff1e7819 */ /* 0x000fe40000011605 */
[----:B------:R-:W-:Y:S02]  /*68c0*/  LOP3.LUT R24, R24, 0xff, RZ, 0xc0, !PT ;  /* 0x000000ff18187812 */ /* 0x000fe400078ec0ff */
[----:B------:R-:W-:Y:S02]  /*68d0*/  LOP3.LUT R30, R30, 0xff, RZ, 0xc0, !PT ;  /* 0x000000ff1e1e7812 */ /* 0x000fe400078ec0ff */
[----:B------:R-:W-:Y:S02]  /*68e0*/  IADD3 R31, PT, PT, R24, -0x1, RZ ;  /* 0xffffffff181f7810 */ /* 0x000fe40007ffe0ff */
[----:B------:R-:W-:-:S02]  /*68f0*/  IADD3 R32, PT, PT, R30, -0x1, RZ ;  /* 0xffffffff1e207810 */ /* 0x000fc40007ffe0ff */
[----:B------:R-:W-:Y:S02]  /*6900*/  ISETP.GT.U32.AND P0, PT, R31, 0xfd, PT ;  /* 0x000000fd1f00780c */ /* 0x000fe40003f04070 */
[----:B------:R-:W-:Y:S02]  /*6910*/  MOV R33, R37 ;  /* 0x0000002500217202 */ /* 0x000fe40000000f00 */
[----:B------:R-:W-:-:S13]  /*6920*/  ISETP.GT.U32.OR P0, PT, R32, 0xfd, P0 ;  /* 0x000000fd2000780c */ /* 0x000fda0000704470 */
[----:B------:R-:W-:Y:S01]  /*6930*/  @!P0 MOV R25, RZ ;  /* 0x000000ff00198202 */ /* 0x000fe20000000f00 */
[----:B------:R-:W-:Y:S06]  /*6940*/  @!P0 BRA `(.L_x_172) ;  /* 0x00000000005c8947 */ /* 0x000fec0003800000 */
[----:B------:R-:W-:Y:S02]  /*6950*/  FSETP.GTU.FTZ.AND P0, PT, |R5|, +INF , PT ;  /* 0x7f8000000500780b */ /* 0x000fe40003f1c200 */
[----:B------:R-:W-:-:S04]  /*6960*/  FSETP.GTU.FTZ.AND P1, PT, |R37|, +INF , PT ;  /* 0x7f8000002500780b */ /* 0x000fc80003f3c200 */
[----:B------:R-:W-:-:S13]  /*6970*/  PLOP3.LUT P0, PT, P0, P1, PT, 0xf8, 0x8f ;  /* 0x00000000008f781c */ /* 0x000fda0000703f70 */
[----:B------:R-:W-:Y:S05]  /*6980*/  @P0 BRA `(.L_x_173) ;  /* 0x00000004004c0947 */ /* 0x000fea0003800000 */
[----:B------:R-:W-:-:S13]  /*6990*/  LOP3.LUT P0, RZ, R33, 0x7fffffff, R5, 0xc8, !PT ;  /* 0x7fffffff21ff7812 */ /* 0x000fda000780c805 */
[----:B------:R-:W-:Y:S05]  /*69a0*/  @!P0 BRA `(.L_x_174) ;  /* 0x00000004003c8947 */ /* 0x000fea0003800000 */
[----:B------:R-:W-:Y:S02]  /*69b0*/  FSETP.NEU.FTZ.AND P0, PT, |R5|, +INF , PT ;  /* 0x7f8000000500780b */ /* 0x000fe40003f1d200 */
[----:B------:R-:W-:Y:S02]  /*69c0*/  FSETP.NEU.FTZ.AND P2, PT, |R37|, +INF , PT ;  /* 0x7f8000002500780b */ /* 0x000fe40003f5d200 */
[----:B------:R-:W-:-:S11]  /*69d0*/  FSETP.NEU.FTZ.AND P1, PT, |R5|, +INF , PT ;  /* 0x7f8000000500780b */ /* 0x000fd60003f3d200 */
[----:B------:R-:W-:Y:S05]  /*69e0*/  @!P2 BRA !P0, `(.L_x_174) ;  /* 0x00000004002ca947 */ /* 0x000fea0004000000 */
[----:B------:R-:W-:-:S04]  /*69f0*/  LOP3.LUT P0, RZ, R5, 0x7fffffff, RZ, 0xc0, !PT ;  /* 0x7fffffff05ff7812 */ /* 0x000fc8000780c0ff */
[----:B------:R-:W-:-:S13]  /*6a00*/  PLOP3.LUT P0, PT, P2, P0, PT, 0x2f, 0xf2 ;  /* 0x0000000000f2781c */ /* 0x000fda0001700577 */
[----:B------:R-:W-:Y:S05]  /*6a10*/  @P0 BRA `(.L_x_175) ;  /* 0x0000000400180947 */ /* 0x000fea0003800000 */
[----:B------:R-:W-:-:S04]  /*6a20*/  LOP3.LUT P0, RZ, R33, 0x7fffffff, RZ, 0xc0, !PT ;  /* 0x7fffffff21ff7812 */ /* 0x000fc8000780c0ff */
[----:B------:R-:W-:-:S13]  /*6a30*/  PLOP3.LUT P0, PT, P1, P0, PT, 0x2f, 0xf2 ;  /* 0x0000000000f2781c */ /* 0x000fda0000f00577 */
[----:B------:R-:W-:Y:S05]  /*6a40*/  @P0 BRA `(.L_x_176) ;  /* 0x0000000400000947 */ /* 0x000fea0003800000 */
[----:B------:R-:W-:Y:S02]  /*6a50*/  ISETP.GE.AND P0, PT, R32, RZ, PT ;  /* 0x000000ff2000720c */ /* 0x000fe40003f06270 */
[----:B------:R-:W-:-:S11]  /*6a60*/  ISETP.GE.AND P1, PT, R31, RZ, PT ;  /* 0x000000ff1f00720c */ /* 0x000fd60003f26270 */
[----:B------:R-:W-:Y:S01]  /*6a70*/  @P0 MOV R25, RZ ;  /* 0x000000ff00190202 */ /* 0x000fe20000000f00 */
[----:B------:R-:W-:Y:S01]  /*6a80*/  @!P0 FFMA R5, R5, 1.84467440737095516160e+19, RZ ;  /* 0x5f80000005058823 */ /* 0x000fe200000000ff */
[----:B------:R-:W-:Y:S01]  /*6a90*/  @!P0 MOV R25, 0xffffffc0 ;  /* 0xffffffc000198802 */ /* 0x000fe20000000f00 */
[----:B------:R-:W-:-:S03]  /*6aa0*/  @!P1 FFMA R33, R37, 1.84467440737095516160e+19, RZ ;  /* 0x5f80000025219823 */ /* 0x000fc600000000ff */
[----:B------:R-:W-:-:S07]  /*6ab0*/  @!P1 IADD3 R25, PT, PT, R25, 0x40, RZ ;  /* 0x0000004019199810 */ /* 0x000fce0007ffe0ff */
.L_x_172:
[----:B------:R-:W-:Y:S01]  /*6ac0*/  LEA R38, R24, 0xc0800000, 0x17 ;  /* 0xc080000018267811 */ /* 0x000fe200078eb8ff */
[----:B------:R-:W-:Y:S01]  /*6ad0*/  BSSY.RECONVERGENT B1, `(.L_x_177) ;  /* 0x0000036000017945 */ /* 0x000fe20003800200 */
[----:B------:R-:W-:Y:S02]  /*6ae0*/  IADD3 R31, PT, PT, R30, -0x7f, RZ ;  /* 0xffffff811e1f7810 */ /* 0x000fe40007ffe0ff */
[----:B------:R-:W-:-:S03]  /*6af0*/  IADD3 R38, PT, PT, -R38, R33, RZ ;  /* 0x0000002126267210 */ /* 0x000fc60007ffe1ff */
[----:B------:R-:W-:Y:S01]  /*6b00*/  IMAD R5, R31, -0x800000, R5 ;  /* 0xff8000001f057824 */ /* 0x000fe200078e0205 */
[----:B------:R-:W0:Y:S01]  /*6b10*/  MUFU.RCP R33, R38 ;  /* 0x0000002600217308 */ /* 0x000e220000001000 */
[----:B------:R-:W-:-:S04]  /*6b20*/  FADD.FTZ R32, -R38, -RZ ;  /* 0x800000ff26207221 */ /* 0x000fc80000010100 */
[----:B0-----:R-:W-:-:S04]  /*6b30*/  FFMA R30, R33, R32, 1 ;  /* 0x3f800000211e7423 */ /* 0x001fc80000000020 */
[----:B------:R-:W-:-:S04]  /*6b40*/  FFMA R30, R33, R30, R33 ;  /* 0x0000001e211e7223 */ /* 0x000fc80000000021 */
[----:B------:R-:W-:-:S04]  /*6b50*/  FFMA R33, R5, R30, RZ ;  /* 0x0000001e05217223 */ /* 0x000fc800000000ff */
[----:B------:R-:W-:-:S04]  /*6b60*/  FFMA R34, R32, R33, R5 ;  /* 0x0000002120227223 */ /* 0x000fc80000000005 */
[----:B------:R-:W-:Y:S01]  /*6b70*/  FFMA R33, R30, R34, R33 ;  /* 0x000000221e217223 */ /* 0x000fe20000000021 */
[----:B------:R-:W-:-:S03]  /*6b80*/  IADD3 R34, PT, PT, R31, 0x7f, -R24 ;  /* 0x0000007f1f227810 */ /* 0x000fc60007ffe818 */
[----:B------:R-:W-:Y:S01]  /*6b90*/  FFMA R32, R32, R33, R5 ;  /* 0x0000002120207223 */ /* 0x000fe20000000005 */
[----:B------:R-:W-:-:S03]  /*6ba0*/  IADD3 R34, PT, PT, R34, R25, RZ ;  /* 0x0000001922227210 */ /* 0x000fc60007ffe0ff */
[----:B------:R-:W-:-:S05]  /*6bb0*/  FFMA R5, R30, R32, R33 ;  /* 0x000000201e057223 */ /* 0x000fca0000000021 */
[----:B------:R-:W-:-:S04]  /*6bc0*/  SHF.R.U32.HI R24, RZ, 0x17, R5 ;  /* 0x00000017ff187819 */ /* 0x000fc80000011605 */
[----:B------:R-:W-:-:S04]  /*6bd0*/  LOP3.LUT R25, R24, 0xff, RZ, 0xc0, !PT ;  /* 0x000000ff18197812 */ /* 0x000fc800078ec0ff */
[----:B------:R-:W-:-:S04]  /*6be0*/  IADD3 R24, PT, PT, R25, R34, RZ ;  /* 0x0000002219187210 */ /* 0x000fc80007ffe0ff */
[----:B------:R-:W-:-:S04]  /*6bf0*/  IADD3 R25, PT, PT, R24, -0x1, RZ ;  /* 0xffffffff18197810 */ /* 0x000fc80007ffe0ff */
[----:B------:R-:W-:-:S13]  /*6c00*/  ISETP.GE.U32.AND P0, PT, R25, 0xfe, PT ;  /* 0x000000fe1900780c */ /* 0x000fda0003f06070 */
[----:B------:R-:W-:Y:S05]  /*6c10*/  @!P0 BRA `(.L_x_178) ;  /* 0x0000000000808947 */ /* 0x000fea0003800000 */
[----:B------:R-:W-:-:S13]  /*6c20*/  ISETP.GT.AND P0, PT, R24, 0xfe, PT ;  /* 0x000000fe1800780c */ /* 0x000fda0003f04270 */
[----:B------:R-:W-:Y:S05]  /*6c30*/  @P0 BRA `(.L_x_179) ;  /* 0x00000000006c0947 */ /* 0x000fea0003800000 */
[----:B------:R-:W-:-:S13]  /*6c40*/  ISETP.GE.AND P0, PT, R24, 0x1, PT ;  /* 0x000000011800780c */ /* 0x000fda0003f06270 */
[----:B------:R-:W-:Y:S05]  /*6c50*/  @P0 BRA `(.L_x_180) ;  /* 0x0000000000740947 */ /* 0x000fea0003800000 */
[----:B------:R-:W-:Y:S02]  /*6c60*/  ISETP.GE.AND P0, PT, R24, -0x18, PT ;  /* 0xffffffe81800780c */ /* 0x000fe40003f06270 */
[----:B------:R-:W-:-:S11]  /*6c70*/  LOP3.LUT R5, R5, 0x80000000, RZ, 0xc0, !PT ;  /* 0x8000000005057812 */ /* 0x000fd600078ec0ff */
[----:B------:R-:W-:Y:S05]  /*6c80*/  @!P0 BRA `(.L_x_180) ;  /* 0x0000000000688947 */ /* 0x000fea0003800000 */
[CCC-:B------:R-:W-:Y:S01]  /*6c90*/  FFMA.RZ R25, R30.reuse, R32.reuse, R33.reuse ;  /* 0x000000201e197223 */ /* 0x1c0fe2000000c021 */
[CCC-:B------:R-:W-:Y:S01]  /*6ca0*/  FFMA.RP R31, R30.reuse, R32.reuse, R33.reuse ;  /* 0x000000201e1f7223 */ /* 0x1c0fe20000008021 */
[----:B------:R-:W-:Y:S01]  /*6cb0*/  FFMA.RM R32, R30, R32, R33 ;  /* 0x000000201e207223 */ /* 0x000fe20000004021 */
[C---:B------:R-:W-:Y:S02]  /*6cc0*/  IADD3 R30, PT, PT, R24.reuse, 0x20, RZ ;  /* 0x00000020181e7810 */ /* 0x040fe40007ffe0ff */
[----:B------:R-:W-:Y:S02]  /*6cd0*/  LOP3.LUT R25, R25, 0x7fffff, RZ, 0xc0, !PT ;  /* 0x007fffff19197812 */ /* 0x000fe400078ec0ff */
[C---:B------:R-:W-:Y:S02]  /*6ce0*/  ISETP.NE.AND P2, PT, R24.reuse, RZ, PT ;  /* 0x000000ff1800720c */ /* 0x040fe40003f45270 */
[----:B------:R-:W-:Y:S02]  /*6cf0*/  LOP3.LUT R25, R25, 0x800000, RZ, 0xfc, !PT ;  /* 0x0080000019197812 */ /* 0x000fe400078efcff */
[----:B------:R-:W-:-:S02]  /*6d00*/  ISETP.NE.AND P1, PT, R24, RZ, PT ;  /* 0x000000ff1800720c */ /* 0x000fc40003f25270 */
[----:B------:R-:W-:Y:S02]  /*6d10*/  IADD3 R24, PT, PT, -R24, RZ, RZ ;  /* 0x000000ff18187210 */ /* 0x000fe40007ffe1ff */
[----:B------:R-:W-:Y:S02]  /*6d20*/  SHF.L.U32 R30, R25, R30, RZ ;  /* 0x0000001e191e7219 */ /* 0x000fe400000006ff */
[----:B------:R-:W-:Y:S02]  /*6d30*/  FSETP.NEU.FTZ.AND P0, PT, R31, R32, PT ;  /* 0x000000201f00720b */ /* 0x000fe40003f1d000 */
[----:B------:R-:W-:Y:S02]  /*6d40*/  SEL R24, R24, RZ, P2 ;  /* 0x000000ff18187207 */ /* 0x000fe40001000000 */
[----:B------:R-:W-:Y:S02]  /*6d50*/  ISETP.NE.AND P1, PT, R30, RZ, P1 ;  /* 0x000000ff1e00720c */ /* 0x000fe40000f25270 */
[----:B------:R-:W-:-:S02]  /*6d60*/  SHF.R.U32.HI R31, RZ, R24, R25 ;  /* 0x00000018ff1f7219 */ /* 0x000fc40000011619 */
[----:B------:R-:W-:Y:S02]  /*6d70*/  PLOP3.LUT P0, PT, P0, P1, PT, 0xf8, 0x8f ;  /* 0x00000000008f781c */ /* 0x000fe40000703f70 */
[----:B------:R-:W-:Y:S02]  /*6d80*/  SHF.R.U32.HI R25, RZ, 0x1, R31 ;  /* 0x00000001ff197819 */ /* 0x000fe4000001161f */
[----:B------:R-:W-:-:S04]  /*6d90*/  SEL R24, RZ, 0x1, !P0 ;  /* 0x00000001ff187807 */ /* 0x000fc80004000000 */
[----:B------:R-:W-:-:S04]  /*6da0*/  LOP3.LUT R24, R24, 0x1, R25, 0xf8, !PT ;  /* 0x0000000118187812 */ /* 0x000fc800078ef819 */
[----:B------:R-:W-:-:S04]  /*6db0*/  LOP3.LUT R24, R24, R31, RZ, 0xc0, !PT ;  /* 0x0000001f18187212 */ /* 0x000fc800078ec0ff */
[----:B------:R-:W-:-:S04]  /*6dc0*/  IADD3 R24, PT, PT, R25, R24, RZ ;  /* 0x0000001819187210 */ /* 0x000fc80007ffe0ff */
[----:B------:R-:W-:Y:S01]  /*6dd0*/  LOP3.LUT R5, R24, R5, RZ, 0xfc, !PT ;  /* 0x0000000518057212 */ /* 0x000fe200078efcff */
[----:B------:R-:W-:Y:S06]  /*6de0*/  BRA `(.L_x_180) ;  /* 0x0000000000107947 */ /* 0x000fec0003800000 */
.L_x_179:
[----:B------:R-:W-:-:S04]  /*6df0*/  LOP3.LUT R5, R5, 0x80000000, RZ, 0xc0, !PT ;  /* 0x8000000005057812 */ /* 0x000fc800078ec0ff */
[----:B------:R-:W-:Y:S01]  /*6e00*/  LOP3.LUT R5, R5, 0x7f800000, RZ, 0xfc, !PT ;  /* 0x7f80000005057812 */ /* 0x000fe200078efcff */
[----:B------:R-:W-:Y:S06]  /*6e10*/  BRA `(.L_x_180) ;  /* 0x0000000000047947 */ /* 0x000fec0003800000 */
.L_x_178:
[----:B------:R-:W-:-:S07]  /*6e20*/  LEA R5, R34, R5, 0x17 ;  /* 0x0000000522057211 */ /* 0x000fce00078eb8ff */
.L_x_180:
[----:B------:R-:W-:Y:S05]  /*6e30*/  BSYNC.RECONVERGENT B1 ;  /* 0x0000000000017941 */ /* 0x000fea0003800200 */
.L_x_177:
[----:B------:R-:W-:Y:S05]  /*6e40*/  BRA `(.L_x_181) ;  /* 0x0000000000207947 */ /* 0x000fea0003800000 */
.L_x_176:
[----:B------:R-:W-:-:S04]  /*6e50*/  LOP3.LUT R5, R33, 0x80000000, R5, 0x48, !PT ;  /* 0x8000000021057812 */ /* 0x000fc800078e4805 */
[----:B------:R-:W-:Y:S01]  /*6e60*/  LOP3.LUT R5, R5, 0x7f800000, RZ, 0xfc, !PT ;  /* 0x7f80000005057812 */ /* 0x000fe200078efcff */
[----:B------:R-:W-:Y:S06]  /*6e70*/  BRA `(.L_x_181) ;  /* 0x0000000000147947 */ /* 0x000fec0003800000 */
.L_x_175:
[----:B------:R-:W-:Y:S01]  /*6e80*/  LOP3.LUT R5, R33, 0x80000000, R5, 0x48, !PT ;  /* 0x8000000021057812 */ /* 0x000fe200078e4805 */
[----:B------:R-:W-:Y:S06]  /*6e90*/  BRA `(.L_x_181) ;  /* 0x00000000000c7947 */ /* 0x000fec0003800000 */
.L_x_174:
[----:B------:R-:W0:Y:S01]  /*6ea0*/  MUFU.RSQ R5, -QNAN ;  /* 0xffc0000000057908 */ /* 0x000e220000001400 */
[----:B------:R-:W-:Y:S05]  /*6eb0*/  BRA `(.L_x_181) ;  /* 0x0000000000047947 */ /* 0x000fea0003800000 */
.L_x_173:
[----:B------:R-:W-:-:S07]  /*6ec0*/  FADD.FTZ R5, R5, R37 ;  /* 0x0000002505057221 */ /* 0x000fce0000010000 */
.L_x_181:
[----:B------:R-:W-:Y:S05]  /*6ed0*/  BSYNC.RECONVERGENT B0 ;  /* 0x0000000000007941 */ /* 0x000fea0003800200 */
.L_x_171:
[----:B------:R-:W-:Y:S01]  /*6ee0*/  HFMA2 R25, -RZ, RZ, 0, 0 ;  /* 0x00000000ff197431 */ /* 0x000fe200000001ff */
[----:B------:R-:W-:-:S04]  /*6ef0*/  MOV R24, R6 ;  /* 0x0000000600187202 */ /* 0x000fc80000000f00 */
[----:B0-----:R-:W-:Y:S05]  /*6f00*/  RET.REL.NODEC R24 `(_Z6renderPfiif) ;  /* 0xffffff90183c7950 */ /* 0x001fea0003c3ffff */
.L_x_182:
[----:B------:R-:W-:-:S00]  /*6f10*/  BRA `(.L_x_182) ;  /* 0xfffffffc00fc7947 */ /* 0x000fc0000383ffff */
[----:B------:R-:W-:-:S00]  /*6f20*/  NOP ;  /* 0x0000000000007918 */ /* 0x000fc00000000000 */
        /* <DEDUP_REMOVED lines=13> */
.L_x_184:


//--------------------- .nv.shared.reserved.0     --------------------------
	.section	.nv.shared.reserved.0,"aw",@nobits
	.weak		__nv_reservedSMEM_offset_0_alias
	.size		__nv_reservedSMEM_offset_0_alias, 0, 64
	.other		__nv_reservedSMEM_offset_0_alias,@"STO_CUDA_RESERVED_SHARED STV_DEFAULT"
__nv_reservedSMEM_offset_0_alias:
	.zero		0
	.zero		64


//--------------------- .nv.constant0._Z6renderPfiif --------------------------
	.section	.nv.constant0._Z6renderPfiif,"a",@progbits
	.sectionflags	@""
	.align	4
.nv.constant0._Z6renderPfiif:
	.zero		916


//--------------------- SYMBOLS --------------------------

	.type		.nv.reservedSmem.offset0,@object
	.size		.nv.reservedSmem.offset0,0x4
